	.target	sm_90a

	.elftype	@"ET_EXEC"


//--------------------- .note.nv.tkinfo           --------------------------
	.section	.note.nv.tkinfo,"",@"SHT_NOTE"
	.sectionflags	@"SHF_NOTE_NV_TKINFO"
	.tkinfo
        /*0018*/ 	.word	0x00000002
        /*0030*/ 	.string	""
        /*0030*/ 	.string	"ptxas"
        /*0030*/ 	.string	"Cuda compilation tools, release 13.0, V13.0.88"
        /*0030*/ 	.string	"Build cuda_13.0.r13.0/compiler.36424714_0"
        /*0030*/ 	.string	"-arch sm_90a -m 64 "



//--------------------- .note.nv.cuinfo           --------------------------
	.section	.note.nv.cuinfo,"",@"SHT_NOTE"
	.sectionflags	@"SHF_NOTE_NV_CUINFO"
        /*0018*/ 	.short	0x0002
        /*001a*/ 	.short	0x005a
        /*001c*/ 	.short	0x0082
	.zero		2


//--------------------- .nv.info                  --------------------------
	.section	.nv.info,"",@"SHT_CUDA_INFO"
	.align	4


	//----- nvinfo : EIATTR_REGCOUNT
	.align		4
        /*0000*/ 	.byte	0x04, 0x2f
        /*0002*/ 	.short	(.L_15 - .L_14)
	.align		4
.L_14:
        /*0004*/ 	.word	index@(_ZN7cutlass13device_kernelINS_4gemm6kernel13GemmUniversalIN4cute5tupleIJiiiiEEENS1_10collective13CollectiveMmaINS1_34MainloopSm90TmaGmmaWarpSpecializedILi3ENS5_IJNS4_1CILi1EEENSA_ILi4EEESB_EEENS1_35KernelTmaWarpSpecializedCooperativeEEENS5_IJNSA_ILi256EEESG_NSA_ILi64EEEEEENS_10bfloat16_tENS5_IJlSB_lEEESJ_SK_NS4_8TiledMMAINS4_8MMA_AtomIJNS4_4SM904GMMA28MMA_64x256x16_F32BF16BF16_SSILNSO_5MajorE0ELSQ_0ELNSO_7ScaleInE1ELSR_1EEEEEENS4_6LayoutINS5_IJNSA_ILi2EEESB_SB_EEENS5_IJSB_NSA_ILi0EEESX_EEEEENS5_IJNS4_10UnderscoreES10_S10_EEEEENS4_23SM90_TMA_LOAD_MULTICASTENS4_14ComposedLayoutINS4_7SwizzleILi3ELi4ELi3EEENS4_18smem_ptr_flag_bitsILi16EEENSU_INS5_IJNSA_ILi8EEESH_EEENS5_IJSH_SB_EEEEEEEvNS4_8identityENS4_13SM90_TMA_LOADES1D_vS1E_EENS_8epilogue10collective6detail29Sm90TmaWarpSpecializedAdapterINS1I_15DefaultEpilogueISJ_SK_SK_NS1H_6thread17LinearCombinationISJ_Li1EffLNS1M_9ScaleType4KindE0ELNS_15FloatRoundStyleE2ESJ_EENS1_15EpilogueDefaultEEEEEvvEEEEvNT_6ParamsE)
        /*0008*/ 	.word	0x000000a8


	//----- nvinfo : EIATTR_FRAME_SIZE
	.align		4
.L_15:
        /*000c*/ 	.byte	0x04, 0x11
        /*000e*/ 	.short	(.L_17 - .L_16)
	.align		4
.L_16:
        /*0010*/ 	.word	index@(_ZN7cutlass13device_kernelINS_4gemm6kernel13GemmUniversalIN4cute5tupleIJiiiiEEENS1_10collective13CollectiveMmaINS1_34MainloopSm90TmaGmmaWarpSpecializedILi3ENS5_IJNS4_1CILi1EEENSA_ILi4EEESB_EEENS1_35KernelTmaWarpSpecializedCooperativeEEENS5_IJNSA_ILi256EEESG_NSA_ILi64EEEEEENS_10bfloat16_tENS5_IJlSB_lEEESJ_SK_NS4_8TiledMMAINS4_8MMA_AtomIJNS4_4SM904GMMA28MMA_64x256x16_F32BF16BF16_SSILNSO_5MajorE0ELSQ_0ELNSO_7ScaleInE1ELSR_1EEEEEENS4_6LayoutINS5_IJNSA_ILi2EEESB_SB_EEENS5_IJSB_NSA_ILi0EEESX_EEEEENS5_IJNS4_10UnderscoreES10_S10_EEEEENS4_23SM90_TMA_LOAD_MULTICASTENS4_14ComposedLayoutINS4_7SwizzleILi3ELi4ELi3EEENS4_18smem_ptr_flag_bitsILi16EEENSU_INS5_IJNSA_ILi8EEESH_EEENS5_IJSH_SB_EEEEEEEvNS4_8identityENS4_13SM90_TMA_LOADES1D_vS1E_EENS_8epilogue10collective6detail29Sm90TmaWarpSpecializedAdapterINS1I_15DefaultEpilogueISJ_SK_SK_NS1H_6thread17LinearCombinationISJ_Li1EffLNS1M_9ScaleType4KindE0ELNS_15FloatRoundStyleE2ESJ_EENS1_15EpilogueDefaultEEEEEvvEEEEvNT_6ParamsE)
        /*0014*/ 	.word	0x00000788


	//----- nvinfo : EIATTR_MIN_STACK_SIZE
	.align		4
.L_17:
        /*0018*/ 	.byte	0x04, 0x12
        /*001a*/ 	.short	(.L_19 - .L_18)
	.align		4
.L_18:
        /*001c*/ 	.word	index@(_ZN7cutlass13device_kernelINS_4gemm6kernel13GemmUniversalIN4cute5tupleIJiiiiEEENS1_10collective13CollectiveMmaINS1_34MainloopSm90TmaGmmaWarpSpecializedILi3ENS5_IJNS4_1CILi1EEENSA_ILi4EEESB_EEENS1_35KernelTmaWarpSpecializedCooperativeEEENS5_IJNSA_ILi256EEESG_NSA_ILi64EEEEEENS_10bfloat16_tENS5_IJlSB_lEEESJ_SK_NS4_8TiledMMAINS4_8MMA_AtomIJNS4_4SM904GMMA28MMA_64x256x16_F32BF16BF16_SSILNSO_5MajorE0ELSQ_0ELNSO_7ScaleInE1ELSR_1EEEEEENS4_6LayoutINS5_IJNSA_ILi2EEESB_SB_EEENS5_IJSB_NSA_ILi0EEESX_EEEEENS5_IJNS4_10UnderscoreES10_S10_EEEEENS4_23SM90_TMA_LOAD_MULTICASTENS4_14ComposedLayoutINS4_7SwizzleILi3ELi4ELi3EEENS4_18smem_ptr_flag_bitsILi16EEENSU_INS5_IJNSA_ILi8EEESH_EEENS5_IJSH_SB_EEEEEEEvNS4_8identityENS4_13SM90_TMA_LOADES1D_vS1E_EENS_8epilogue10collective6detail29Sm90TmaWarpSpecializedAdapterINS1I_15DefaultEpilogueISJ_SK_SK_NS1H_6thread17LinearCombinationISJ_Li1EffLNS1M_9ScaleType4KindE0ELNS_15FloatRoundStyleE2ESJ_EENS1_15EpilogueDefaultEEEEEvvEEEEvNT_6ParamsE)
        /*0020*/ 	.word	0x00000788
.L_19:


//--------------------- .nv.compat                --------------------------
	.section	.nv.compat,"",@"SHT_CUDA_COMPAT_INFO"
	.align	4
        /*0000*/ 	.byte	0x02, 0x09, 0x01, 0x00, 0x02, 0x02, 0x04, 0x00, 0x02, 0x05, 0x05, 0x00, 0x03, 0x07, 0x01, 0x01
        /*0010*/ 	.byte	0x02, 0x03, 0x01, 0x00, 0x02, 0x06, 0x01, 0x00, 0x04, 0x0b, 0x08, 0x00, 0x00, 0x00, 0x00, 0x00
        /*0020*/ 	.byte	0x00, 0x00, 0x00, 0x00


//--------------------- .nv.info._ZN7cutlass13device_kernelINS_4gemm6kernel13GemmUniversalIN4cute5tupleIJiiiiEEENS1_10collective13CollectiveMmaINS1_34MainloopSm90TmaGmmaWarpSpecializedILi3ENS5_IJNS4_1CILi1EEENSA_ILi4EEESB_EEENS1_35KernelTmaWarpSpecializedCooperativeEEENS5_IJNSA_ILi256EEESG_NSA_ILi64EEEEEENS_10bfloat16_tENS5_IJlSB_lEEESJ_SK_NS4_8TiledMMAINS4_8MMA_AtomIJNS4_4SM904GMMA28MMA_64x256x16_F32BF16BF16_SSILNSO_5MajorE0ELSQ_0ELNSO_7ScaleInE1ELSR_1EEEEEENS4_6LayoutINS5_IJNSA_ILi2EEESB_SB_EEENS5_IJSB_NSA_ILi0EEESX_EEEEENS5_IJNS4_10UnderscoreES10_S10_EEEEENS4_23SM90_TMA_LOAD_MULTICASTENS4_14ComposedLayoutINS4_7SwizzleILi3ELi4ELi3EEENS4_18smem_ptr_flag_bitsILi16EEENSU_INS5_IJNSA_ILi8EEESH_EEENS5_IJSH_SB_EEEEEEEvNS4_8identityENS4_13SM90_TMA_LOADES1D_vS1E_EENS_8epilogue10collective6detail29Sm90TmaWarpSpecializedAdapterINS1I_15DefaultEpilogueISJ_SK_SK_NS1H_6thread17LinearCombinationISJ_Li1EffLNS1M_9ScaleType4KindE0ELNS_15FloatRoundStyleE2ESJ_EENS1_15EpilogueDefaultEEEEEvvEEEEvNT_6ParamsE --------------------------
	.section	.nv.info._ZN7cutlass13device_kernelINS_4gemm6kernel13GemmUniversalIN4cute5tupleIJiiiiEEENS1_10collective13CollectiveMmaINS1_34MainloopSm90TmaGmmaWarpSpecializedILi3ENS5_IJNS4_1CILi1EEENSA_ILi4EEESB_EEENS1_35KernelTmaWarpSpecializedCooperativeEEENS5_IJNSA_ILi256EEESG_NSA_ILi64EEEEEENS_10bfloat16_tENS5_IJlSB_lEEESJ_SK_NS4_8TiledMMAINS4_8MMA_AtomIJNS4_4SM904GMMA28MMA_64x256x16_F32BF16BF16_SSILNSO_5MajorE0ELSQ_0ELNSO_7ScaleInE1ELSR_1EEEEEENS4_6LayoutINS5_IJNSA_ILi2EEESB_SB_EEENS5_IJSB_NSA_ILi0EEESX_EEEEENS5_IJNS4_10UnderscoreES10_S10_EEEEENS4_23SM90_TMA_LOAD_MULTICASTENS4_14ComposedLayoutINS4_7SwizzleILi3ELi4ELi3EEENS4_18smem_ptr_flag_bitsILi16EEENSU_INS5_IJNSA_ILi8EEESH_EEENS5_IJSH_SB_EEEEEEEvNS4_8identityENS4_13SM90_TMA_LOADES1D_vS1E_EENS_8epilogue10collective6detail29Sm90TmaWarpSpecializedAdapterINS1I_15DefaultEpilogueISJ_SK_SK_NS1H_6thread17LinearCombinationISJ_Li1EffLNS1M_9ScaleType4KindE0ELNS_15FloatRoundStyleE2ESJ_EENS1_15EpilogueDefaultEEEEEvvEEEEvNT_6ParamsE,"",@"SHT_CUDA_INFO"
	.sectionflags	@""
	.align	4


	//----- nvinfo : EIATTR_CUDA_API_VERSION
	.align		4
        /*0000*/ 	.byte	0x04, 0x37
        /*0002*/ 	.short	(.L_21 - .L_20)
.L_20:
        /*0004*/ 	.word	0x00000082


	//----- nvinfo : EIATTR_KPARAM_INFO
	.align		4
.L_21:
        /*0008*/ 	.byte	0x04, 0x17
        /*000a*/ 	.short	(.L_23 - .L_22)
.L_22:
        /*000c*/ 	.word	0x00000000
        /*0010*/ 	.short	0x0000
        /*0012*/ 	.short	0x0070
        /*0014*/ 	.byte	0x00, 0xf0, 0x01, 0x10


	//----- nvinfo : EIATTR_SPARSE_MMA_MASK
	.align		4
.L_23:
        /*0018*/ 	.byte	0x03, 0x50
        /*001a*/ 	.short	0x0000


	//----- nvinfo : EIATTR_MAXREG_COUNT
	.align		4
        /*001c*/ 	.byte	0x03, 0x1b
        /*001e*/ 	.short	0x00a8


	//----- nvinfo : EIATTR_NUM_BARRIERS
	.align		4
        /*0020*/ 	.byte	0x02, 0x4c
        /*0022*/ 	.byte	0x01
	.zero		1


	//----- nvinfo : EIATTR_EXTERNS
	.align		4
        /*0024*/ 	.byte	0x04, 0x0f
        /*0026*/ 	.short	(.L_25 - .L_24)


	//   ....[0]....
	.align		4
.L_24:
        /*0028*/ 	.word	index@(__assertfail)


	//----- nvinfo : EIATTR_ANNOTATIONS
	.align		4
.L_25:
        /*002c*/ 	.byte	0x04, 0x55
        /*002e*/ 	.short	(.L_27 - .L_26)


	//   ....[0]....
.L_26:
        /*0030*/ 	.word	0x00000001
        /*0034*/ 	.byte	0x70, 0x09, 0x00, 0x00, 0x01, 0x00, 0x00, 0x00, 0x80, 0x09, 0x00, 0x00, 0x01, 0x00, 0x00, 0x00
        /* <DEDUP_REMOVED lines=716> */
        /*2d04*/ 	.byte	0xa0, 0xb8, 0x01, 0x00, 0x01, 0x00, 0x00, 0x00, 0xc0, 0xb8, 0x01, 0x00


	//----- nvinfo : EIATTR_MERCURY_ISA_VERSION
	.align		4
.L_27:
        /*2d10*/ 	.byte	0x03, 0x5f
        /*2d12*/ 	.short	0x0101


	//----- nvinfo : EIATTR_INT_WARP_WIDE_INSTR_OFFSETS
	.align		4
        /*2d14*/ 	.byte	0x04, 0x31
        /*2d16*/ 	.short	(.L_29 - .L_28)


	//   ....[0]....
.L_28:
        /*2d18*/ 	.word	0x00000530


	//   ....[1]....
        /*2d1c*/ 	.word	0x000005e0


	//   ....[2]....
        /*2d20*/ 	.word	0x000006c0


	//----- nvinfo : EIATTR_COOP_GROUP_MASK_REGIDS
	.align		4
.L_29:
        /*2d24*/ 	.byte	0x04, 0x29
        /*2d26*/ 	.short	(.L_31 - .L_30)


	//   ....[0]....
.L_30:
        /*2d28*/ 	.word	0xffffffff


	//   ....[1]....
        /*2d2c*/ 	.word	0xffffffff


	//   ....[2]....
        /*2d30*/ 	.word	0xffffffff


	//   ....[3]....
        /*2d34*/ 	.word	0xffffffff


	//   ....[4]....
        /*2d38*/ 	.word	0xffffffff


	//   ....[5]....
        /*2d3c*/ 	.word	0xffffffff


	//----- nvinfo : EIATTR_COOP_GROUP_INSTR_OFFSETS
	.align		4
.L_31:
        /*2d40*/ 	.byte	0x04, 0x28
        /*2d42*/ 	.short	(.L_33 - .L_32)


	//   ....[0]....
.L_32:
        /*2d44*/ 	.word	0x00000070


	//   ....[1]....
        /*2d48*/ 	.word	0x00000080


	//   ....[2]....
        /*2d4c*/ 	.word	0x000001a0


	//   ....[3]....
        /*2d50*/ 	.word	0x000003a0


	//   ....[4]....
        /*2d54*/ 	.word	0x000007b0


	//   ....[5]....
        /*2d58*/ 	.word	0x00001380


	//----- nvinfo : EIATTR_REG_RECONFIG
	.align		4
.L_33:
        /*2d5c*/ 	.byte	0x01, 0x54
	.zero		2


	//----- nvinfo : EIATTR_SYSCALL_OFFSETS
	.align		4
        /*2d60*/ 	.byte	0x04, 0x46
        /*2d62*/ 	.short	(.L_35 - .L_34)


	//   ....[0]....
.L_34:
        /*2d64*/ 	.word	0x00001530


	//----- nvinfo : EIATTR_MBARRIER_INSTR_OFFSETS
	.align		4
.L_35:
        /*2d68*/ 	.byte	0x04, 0x39
        /*2d6a*/ 	.short	(.L_37 - .L_36)


	//   ....[0]....
.L_36:
        /*2d6c*/ 	.word	0x00000320
        /*2d70*/ 	.word	0x000000ff
        /*2d74*/ 	.word	0x00000000
        /*2d78*/ 	.short	0x0100
        /*2d7a*/ 	.byte	0x08
	.zero		1


	//   ....[1]....
        /*2d7c*/ 	.word	0x00000330
        /*2d80*/ 	.word	0x000000ff
        /*2d84*/ 	.word	0x00000018
        /*2d88*/ 	.short	0x0100
        /*2d8a*/ 	.byte	0x08
	.zero		1


	//   ....[2]....
        /*2d8c*/ 	.word	0x00000340
        /*2d90*/ 	.word	0x000000ff
        /*2d94*/ 	.word	0x00000008
        /*2d98*/ 	.short	0x0100
        /*2d9a*/ 	.byte	0x08
	.zero		1


	//   ....[3]....
        /*2d9c*/ 	.word	0x00000350
        /*2da0*/ 	.word	0x000000ff
        /*2da4*/ 	.word	0x00000020
        /*2da8*/ 	.short	0x0100
        /*2daa*/ 	.byte	0x08
	.zero		1


	//   ....[4]....
        /*2dac*/ 	.word	0x00000360
        /*2db0*/ 	.word	0x000000ff
        /*2db4*/ 	.word	0x00000010
        /*2db8*/ 	.short	0x0100
        /*2dba*/ 	.byte	0x08
	.zero		1


	//   ....[5]....
        /*2dbc*/ 	.word	0x00000370
        /*2dc0*/ 	.word	0x000000ff
        /*2dc4*/ 	.word	0x00000028
        /*2dc8*/ 	.short	0x0100
        /*2dca*/ 	.byte	0x08
	.zero		1


	//   ....[6]....
        /*2dcc*/ 	.word	0x00000730
        /*2dd0*/ 	.word	0x000000ff
        /*2dd4*/ 	.word	0x00000040
        /*2dd8*/ 	.short	0x0100
        /*2dda*/ 	.byte	0x07
	.zero		1


	//   ....[7]....
        /*2ddc*/ 	.word	0x00000760
        /*2de0*/ 	.word	0x000000ff
        /*2de4*/ 	.word	0x00000048
        /*2de8*/ 	.short	0x0100
        /*2dea*/ 	.byte	0x07
	.zero		1


	//   ....[8]....
        /*2dec*/ 	.word	0x00001610
        /*2df0*/ 	.word	0x00000004
        /*2df4*/ 	.word	0x00000000
        /*2df8*/ 	.short	0x010a
        /*2dfa*/ 	.byte	0x3f
	.zero		1


	//   ....[9]....
        /*2dfc*/ 	.word	0x00001650
        /*2e00*/ 	.word	0x00000004
        /*2e04*/ 	.word	0x00000000
        /*2e08*/ 	.short	0x010a
        /*2e0a*/ 	.byte	0x3f
	.zero		1


	//   ....[10]....
        /*2e0c*/ 	.word	0x00004ca0
        /*2e10*/ 	.word	0x00000004
        /*2e14*/ 	.word	0x00000000
        /*2e18*/ 	.short	0x010a
        /*2e1a*/ 	.byte	0x3f
	.zero		1


	//   ....[11]....
        /*2e1c*/ 	.word	0x00004ce0
        /*2e20*/ 	.word	0x00000004
        /*2e24*/ 	.word	0x00000000
        /*2e28*/ 	.short	0x010a
        /*2e2a*/ 	.byte	0x3f
	.zero		1


	//   ....[12]....
        /*2e2c*/ 	.word	0x00008dd0
        /*2e30*/ 	.word	0x00000004
        /*2e34*/ 	.word	0x00000000
        /*2e38*/ 	.short	0x0101
        /*2e3a*/ 	.byte	0x3f
	.zero		1


	//   ....[13]....
        /*2e3c*/ 	.word	0x00008ff0
        /*2e40*/ 	.word	0x00000000
        /*2e44*/ 	.word	0x00000000
        /*2e48*/ 	.short	0x0101
        /*2e4a*/ 	.byte	0x3f
	.zero		1


	//   ....[14]....
        /*2e4c*/ 	.word	0x0001b420
        /*2e50*/ 	.word	0x00000008
        /*2e54*/ 	.word	0x00000018
        /*2e58*/ 	.short	0x010a
        /*2e5a*/ 	.byte	0x3f
	.zero		1


	//   ....[15]....
        /*2e5c*/ 	.word	0x0001b7c0
        /*2e60*/ 	.word	0x00000003
        /*2e64*/ 	.word	0x00000048
        /*2e68*/ 	.short	0x0101
        /*2e6a*/ 	.byte	0x3f
	.zero		1


	//   ....[16]....
        /*2e6c*/ 	.word	0x0001bfc0
        /*2e70*/ 	.word	0x00000005
        /*2e74*/ 	.word	0x00000000
        /*2e78*/ 	.short	0x010a
        /*2e7a*/ 	.byte	0x3f
	.zero		1


	//   ....[17]....
        /*2e7c*/ 	.word	0x0001c050
        /*2e80*/ 	.word	0x00000005
        /*2e84*/ 	.word	0x00000000
        /*2e88*/ 	.short	0x010a
        /*2e8a*/ 	.byte	0x3f
	.zero		1


	//   ....[18]....
        /*2e8c*/ 	.word	0x0001c0e0
        /*2e90*/ 	.word	0x00000003
        /*2e94*/ 	.word	0x00000000
        /*2e98*/ 	.short	0x010a
        /*2e9a*/ 	.byte	0x3f
	.zero		1


	//   ....[19]....
        /*2e9c*/ 	.word	0x0001c140
        /*2ea0*/ 	.word	0x00000004
        /*2ea4*/ 	.word	0x00000000
        /*2ea8*/ 	.short	0x010a
        /*2eaa*/ 	.byte	0x3f
	.zero		1


	//   ....[20]....
        /*2eac*/ 	.word	0x0001c190
        /*2eb0*/ 	.word	0x00000004
        /*2eb4*/ 	.word	0x00000000
        /*2eb8*/ 	.short	0x010a
        /*2eba*/ 	.byte	0x3f
	.zero		1


	//   ....[21]....
        /*2ebc*/ 	.word	0x0001c260
        /*2ec0*/ 	.word	0x00000008
        /*2ec4*/ 	.word	0x00000018
        /*2ec8*/ 	.short	0x010a
        /*2eca*/ 	.byte	0x3f
	.zero		1


	//   ....[22]....
        /*2ecc*/ 	.word	0x0001c330
        /*2ed0*/ 	.word	0x00000005
        /*2ed4*/ 	.word	0x00000000
        /*2ed8*/ 	.short	0x010a
        /*2eda*/ 	.byte	0x3f
	.zero		1


	//   ....[23]....
        /*2edc*/ 	.word	0x0001c380
        /*2ee0*/ 	.word	0x00000005
        /*2ee4*/ 	.word	0x00000000
        /*2ee8*/ 	.short	0x010a
        /*2eea*/ 	.byte	0x3f
	.zero		1


	//----- nvinfo : EIATTR_NUM_MBARRIERS
	.align		4
.L_37:
        /*2eec*/ 	.byte	0x03, 0x38
        /*2eee*/ 	.short	0x0008


	//----- nvinfo : EIATTR_EXIT_INSTR_OFFSETS
	.align		4
        /*2ef0*/ 	.byte	0x04, 0x1c
        /*2ef2*/ 	.short	(.L_39 - .L_38)


	//   ....[0]....
.L_38:
        /*2ef4*/ 	.word	0x00000a10


	//   ....[1]....
        /*2ef8*/ 	.word	0x000012a0


	//   ....[2]....
        /*2efc*/ 	.word	0x0001aa80


	//   ....[3]....
        /*2f00*/ 	.word	0x0001b0a0


	//   ....[4]....
        /*2f04*/ 	.word	0x0001c130


	//----- nvinfo : EIATTR_MAX_THREADS
	.align		4
.L_39:
        /*2f08*/ 	.byte	0x04, 0x05
        /*2f0a*/ 	.short	(.L_41 - .L_40)
.L_40:
        /*2f0c*/ 	.word	0x00000180
        /*2f10*/ 	.word	0x00000001
        /*2f14*/ 	.word	0x00000001


	//----- nvinfo : EIATTR_CRS_STACK_SIZE
	.align		4
.L_41:
        /*2f18*/ 	.byte	0x04, 0x1e
        /*2f1a*/ 	.short	(.L_43 - .L_42)
.L_42:
        /*2f1c*/ 	.word	0x00000000


	//----- nvinfo : EIATTR_CBANK_PARAM_SIZE
	.align		4
.L_43:
        /*2f20*/ 	.byte	0x03, 0x19
        /*2f22*/ 	.short	0x0470


	//----- nvinfo : EIATTR_PARAM_CBANK
	.align		4
        /*2f24*/ 	.byte	0x04, 0x0a
        /*2f26*/ 	.short	(.L_45 - .L_44)
	.align		4
.L_44:
        /*2f28*/ 	.word	index@(.nv.constant0._ZN7cutlass13device_kernelINS_4gemm6kernel13GemmUniversalIN4cute5tupleIJiiiiEEENS1_10collective13CollectiveMmaINS1_34MainloopSm90TmaGmmaWarpSpecializedILi3ENS5_IJNS4_1CILi1EEENSA_ILi4EEESB_EEENS1_35KernelTmaWarpSpecializedCooperativeEEENS5_IJNSA_ILi256EEESG_NSA_ILi64EEEEEENS_10bfloat16_tENS5_IJlSB_lEEESJ_SK_NS4_8TiledMMAINS4_8MMA_AtomIJNS4_4SM904GMMA28MMA_64x256x16_F32BF16BF16_SSILNSO_5MajorE0ELSQ_0ELNSO_7ScaleInE1ELSR_1EEEEEENS4_6LayoutINS5_IJNSA_ILi2EEESB_SB_EEENS5_IJSB_NSA_ILi0EEESX_EEEEENS5_IJNS4_10UnderscoreES10_S10_EEEEENS4_23SM90_TMA_LOAD_MULTICASTENS4_14ComposedLayoutINS4_7SwizzleILi3ELi4ELi3EEENS4_18smem_ptr_flag_bitsILi16EEENSU_INS5_IJNSA_ILi8EEESH_EEENS5_IJSH_SB_EEEEEEEvNS4_8identityENS4_13SM90_TMA_LOADES1D_vS1E_EENS_8epilogue10collective6detail29Sm90TmaWarpSpecializedAdapterINS1I_15DefaultEpilogueISJ_SK_SK_NS1H_6thread17LinearCombinationISJ_Li1EffLNS1M_9ScaleType4KindE0ELNS_15FloatRoundStyleE2ESJ_EENS1_15EpilogueDefaultEEEEEvvEEEEvNT_6ParamsE)
        /*2f2c*/ 	.short	0x0210
        /*2f2e*/ 	.short	0x0470


	//----- nvinfo : EIATTR_SW_WAR
	.align		4
.L_45:
        /*2f30*/ 	.byte	0x04, 0x36
        /*2f32*/ 	.short	(.L_47 - .L_46)
.L_46:
        /*2f34*/ 	.word	0x00000008
.L_47:


//--------------------- .nv.callgraph             --------------------------
	.section	.nv.callgraph,"",@"SHT_CUDA_CALLGRAPH"
	.align	4
	.sectionentsize	8
	.align		4
        /*0000*/ 	.word	0x00000000
	.align		4
        /*0004*/ 	.word	0xffffffff
	.align		4
        /*0008*/ 	.word	index@(_ZN7cutlass13device_kernelINS_4gemm6kernel13GemmUniversalIN4cute5tupleIJiiiiEEENS1_10collective13CollectiveMmaINS1_34MainloopSm90TmaGmmaWarpSpecializedILi3ENS5_IJNS4_1CILi1EEENSA_ILi4EEESB_EEENS1_35KernelTmaWarpSpecializedCooperativeEEENS5_IJNSA_ILi256EEESG_NSA_ILi64EEEEEENS_10bfloat16_tENS5_IJlSB_lEEESJ_SK_NS4_8TiledMMAINS4_8MMA_AtomIJNS4_4SM904GMMA28MMA_64x256x16_F32BF16BF16_SSILNSO_5MajorE0ELSQ_0ELNSO_7ScaleInE1ELSR_1EEEEEENS4_6LayoutINS5_IJNSA_ILi2EEESB_SB_EEENS5_IJSB_NSA_ILi0EEESX_EEEEENS5_IJNS4_10UnderscoreES10_S10_EEEEENS4_23SM90_TMA_LOAD_MULTICASTENS4_14ComposedLayoutINS4_7SwizzleILi3ELi4ELi3EEENS4_18smem_ptr_flag_bitsILi16EEENSU_INS5_IJNSA_ILi8EEESH_EEENS5_IJSH_SB_EEEEEEEvNS4_8identityENS4_13SM90_TMA_LOADES1D_vS1E_EENS_8epilogue10collective6detail29Sm90TmaWarpSpecializedAdapterINS1I_15DefaultEpilogueISJ_SK_SK_NS1H_6thread17LinearCombinationISJ_Li1EffLNS1M_9ScaleType4KindE0ELNS_15FloatRoundStyleE2ESJ_EENS1_15EpilogueDefaultEEEEEvvEEEEvNT_6ParamsE)
	.align		4
        /*000c*/ 	.word	index@(__assertfail)
	.align		4
        /*0010*/ 	.word	0x00000000
	.align		4
        /*0014*/ 	.word	0xfffffffe
	.align		4
        /*0018*/ 	.word	0x00000000
	.align		4
        /*001c*/ 	.word	0xfffffffd
	.align		4
        /*0020*/ 	.word	0x00000000
	.align		4
        /*0024*/ 	.word	0xfffffffc


//--------------------- .nv.constant4             --------------------------
	.section	.nv.constant4,"a",@progbits
	.align	8
	.align		8
.nv.constant4:
        /*0000*/ 	.dword	__assertfail
	.align		8
        /*0008*/ 	.dword	__unnamed_1
	.align		8
        /*0010*/ 	.dword	_ZN40_INTERNAL_091a3938_4_k_cu_eedced86_159714cuda3std3__45__cpo5beginE
	.align		8
        /*0018*/ 	.dword	_ZN40_INTERNAL_091a3938_4_k_cu_eedced86_159714cuda3std3__45__cpo3endE
	.align		8
        /*0020*/ 	.dword	_ZN40_INTERNAL_091a3938_4_k_cu_eedced86_159714cuda3std3__45__cpo6cbeginE
	.align		8
        /*0028*/ 	.dword	_ZN40_INTERNAL_091a3938_4_k_cu_eedced86_159714cuda3std3__45__cpo4cendE
	.align		8
        /*0030*/ 	.dword	_ZN40_INTERNAL_091a3938_4_k_cu_eedced86_159714cuda3std3__442_GLOBAL__N__091a3938_4_k_cu_eedced86_159716ignoreE
	.align		8
        /*0038*/ 	.dword	_ZN40_INTERNAL_091a3938_4_k_cu_eedced86_159714cuda3std3__419piecewise_constructE
	.align		8
        /*0040*/ 	.dword	_ZN40_INTERNAL_091a3938_4_k_cu_eedced86_159714cuda3std3__48in_placeE
	.align		8
        /*0048*/ 	.dword	_ZN40_INTERNAL_091a3938_4_k_cu_eedced86_159714cuda3std6ranges3__45__cpo4swapE
	.align		8
        /*0050*/ 	.dword	_ZN40_INTERNAL_091a3938_4_k_cu_eedced86_159714cuda3std6ranges3__45__cpo9iter_moveE
	.align		8
        /*0058*/ 	.dword	_ZN40_INTERNAL_091a3938_4_k_cu_eedced86_159714cute7productE
	.align		8
        /*0060*/ 	.dword	_ZN40_INTERNAL_091a3938_4_k_cu_eedced86_159714cute1_E
	.align		8
        /*0068*/ 	.dword	$str$22
	.align		8
        /*0070*/ 	.dword	$str$23


//--------------------- .text._ZN7cutlass13device_kernelINS_4gemm6kernel13GemmUniversalIN4cute5tupleIJiiiiEEENS1_10collective13CollectiveMmaINS1_34MainloopSm90TmaGmmaWarpSpecializedILi3ENS5_IJNS4_1CILi1EEENSA_ILi4EEESB_EEENS1_35KernelTmaWarpSpecializedCooperativeEEENS5_IJNSA_ILi256EEESG_NSA_ILi64EEEEEENS_10bfloat16_tENS5_IJlSB_lEEESJ_SK_NS4_8TiledMMAINS4_8MMA_AtomIJNS4_4SM904GMMA28MMA_64x256x16_F32BF16BF16_SSILNSO_5MajorE0ELSQ_0ELNSO_7ScaleInE1ELSR_1EEEEEENS4_6LayoutINS5_IJNSA_ILi2EEESB_SB_EEENS5_IJSB_NSA_ILi0EEESX_EEEEENS5_IJNS4_10UnderscoreES10_S10_EEEEENS4_23SM90_TMA_LOAD_MULTICASTENS4_14ComposedLayoutINS4_7SwizzleILi3ELi4ELi3EEENS4_18smem_ptr_flag_bitsILi16EEENSU_INS5_IJNSA_ILi8EEESH_EEENS5_IJSH_SB_EEEEEEEvNS4_8identityENS4_13SM90_TMA_LOADES1D_vS1E_EENS_8epilogue10collective6detail29Sm90TmaWarpSpecializedAdapterINS1I_15DefaultEpilogueISJ_SK_SK_NS1H_6thread17LinearCombinationISJ_Li1EffLNS1M_9ScaleType4KindE0ELNS_15FloatRoundStyleE2ESJ_EENS1_15EpilogueDefaultEEEEEvvEEEEvNT_6ParamsE --------------------------
	.section	.text._ZN7cutlass13device_kernelINS_4gemm6kernel13GemmUniversalIN4cute5tupleIJiiiiEEENS1_10collective13CollectiveMmaINS1_34MainloopSm90TmaGmmaWarpSpecializedILi3ENS5_IJNS4_1CILi1EEENSA_ILi4EEESB_EEENS1_35KernelTmaWarpSpecializedCooperativeEEENS5_IJNSA_ILi256EEESG_NSA_ILi64EEEEEENS_10bfloat16_tENS5_IJlSB_lEEESJ_SK_NS4_8TiledMMAINS4_8MMA_AtomIJNS4_4SM904GMMA28MMA_64x256x16_F32BF16BF16_SSILNSO_5MajorE0ELSQ_0ELNSO_7ScaleInE1ELSR_1EEEEEENS4_6LayoutINS5_IJNSA_ILi2EEESB_SB_EEENS5_IJSB_NSA_ILi0EEESX_EEEEENS5_IJNS4_10UnderscoreES10_S10_EEEEENS4_23SM90_TMA_LOAD_MULTICASTENS4_14ComposedLayoutINS4_7SwizzleILi3ELi4ELi3EEENS4_18smem_ptr_flag_bitsILi16EEENSU_INS5_IJNSA_ILi8EEESH_EEENS5_IJSH_SB_EEEEEEEvNS4_8identityENS4_13SM90_TMA_LOADES1D_vS1E_EENS_8epilogue10collective6detail29Sm90TmaWarpSpecializedAdapterINS1I_15DefaultEpilogueISJ_SK_SK_NS1H_6thread17LinearCombinationISJ_Li1EffLNS1M_9ScaleType4KindE0ELNS_15FloatRoundStyleE2ESJ_EENS1_15EpilogueDefaultEEEEEvvEEEEvNT_6ParamsE,"ax",@progbits
	.align	128
.text._ZN7cutlass13device_kernelINS_4gemm6kernel13GemmUniversalIN4cute5tupleIJiiiiEEENS1_10collective13CollectiveMmaINS1_34MainloopSm90TmaGmmaWarpSpecializedILi3ENS5_IJNS4_1CILi1EEENSA_ILi4EEESB_EEENS1_35KernelTmaWarpSpecializedCooperativeEEENS5_IJNSA_ILi256EEESG_NSA_ILi64EEEEEENS_10bfloat16_tENS5_IJlSB_lEEESJ_SK_NS4_8TiledMMAINS4_8MMA_AtomIJNS4_4SM904GMMA28MMA_64x256x16_F32BF16BF16_SSILNSO_5MajorE0ELSQ_0ELNSO_7ScaleInE1ELSR_1EEEEEENS4_6LayoutINS5_IJNSA_ILi2EEESB_SB_EEENS5_IJSB_NSA_ILi0EEESX_EEEEENS5_IJNS4_10UnderscoreES10_S10_EEEEENS4_23SM90_TMA_LOAD_MULTICASTENS4_14ComposedLayoutINS4_7SwizzleILi3ELi4ELi3EEENS4_18smem_ptr_flag_bitsILi16EEENSU_INS5_IJNSA_ILi8EEESH_EEENS5_IJSH_SB_EEEEEEEvNS4_8identityENS4_13SM90_TMA_LOADES1D_vS1E_EENS_8epilogue10collective6detail29Sm90TmaWarpSpecializedAdapterINS1I_15DefaultEpilogueISJ_SK_SK_NS1H_6thread17LinearCombinationISJ_Li1EffLNS1M_9ScaleType4KindE0ELNS_15FloatRoundStyleE2ESJ_EENS1_15EpilogueDefaultEEEEEvvEEEEvNT_6ParamsE:
        .type           _ZN7cutlass13device_kernelINS_4gemm6kernel13GemmUniversalIN4cute5tupleIJiiiiEEENS1_10collective13CollectiveMmaINS1_34MainloopSm90TmaGmmaWarpSpecializedILi3ENS5_IJNS4_1CILi1EEENSA_ILi4EEESB_EEENS1_35KernelTmaWarpSpecializedCooperativeEEENS5_IJNSA_ILi256EEESG_NSA_ILi64EEEEEENS_10bfloat16_tENS5_IJlSB_lEEESJ_SK_NS4_8TiledMMAINS4_8MMA_AtomIJNS4_4SM904GMMA28MMA_64x256x16_F32BF16BF16_SSILNSO_5MajorE0ELSQ_0ELNSO_7ScaleInE1ELSR_1EEEEEENS4_6LayoutINS5_IJNSA_ILi2EEESB_SB_EEENS5_IJSB_NSA_ILi0EEESX_EEEEENS5_IJNS4_10UnderscoreES10_S10_EEEEENS4_23SM90_TMA_LOAD_MULTICASTENS4_14ComposedLayoutINS4_7SwizzleILi3ELi4ELi3EEENS4_18smem_ptr_flag_bitsILi16EEENSU_INS5_IJNSA_ILi8EEESH_EEENS5_IJSH_SB_EEEEEEEvNS4_8identityENS4_13SM90_TMA_LOADES1D_vS1E_EENS_8epilogue10collective6detail29Sm90TmaWarpSpecializedAdapterINS1I_15DefaultEpilogueISJ_SK_SK_NS1H_6thread17LinearCombinationISJ_Li1EffLNS1M_9ScaleType4KindE0ELNS_15FloatRoundStyleE2ESJ_EENS1_15EpilogueDefaultEEEEEvvEEEEvNT_6ParamsE,@function
        .size           _ZN7cutlass13device_kernelINS_4gemm6kernel13GemmUniversalIN4cute5tupleIJiiiiEEENS1_10collective13CollectiveMmaINS1_34MainloopSm90TmaGmmaWarpSpecializedILi3ENS5_IJNS4_1CILi1EEENSA_ILi4EEESB_EEENS1_35KernelTmaWarpSpecializedCooperativeEEENS5_IJNSA_ILi256EEESG_NSA_ILi64EEEEEENS_10bfloat16_tENS5_IJlSB_lEEESJ_SK_NS4_8TiledMMAINS4_8MMA_AtomIJNS4_4SM904GMMA28MMA_64x256x16_F32BF16BF16_SSILNSO_5MajorE0ELSQ_0ELNSO_7ScaleInE1ELSR_1EEEEEENS4_6LayoutINS5_IJNSA_ILi2EEESB_SB_EEENS5_IJSB_NSA_ILi0EEESX_EEEEENS5_IJNS4_10UnderscoreES10_S10_EEEEENS4_23SM90_TMA_LOAD_MULTICASTENS4_14ComposedLayoutINS4_7SwizzleILi3ELi4ELi3EEENS4_18smem_ptr_flag_bitsILi16EEENSU_INS5_IJNSA_ILi8EEESH_EEENS5_IJSH_SB_EEEEEEEvNS4_8identityENS4_13SM90_TMA_LOADES1D_vS1E_EENS_8epilogue10collective6detail29Sm90TmaWarpSpecializedAdapterINS1I_15DefaultEpilogueISJ_SK_SK_NS1H_6thread17LinearCombinationISJ_Li1EffLNS1M_9ScaleType4KindE0ELNS_15FloatRoundStyleE2ESJ_EENS1_15EpilogueDefaultEEEEEvvEEEEvNT_6ParamsE,(.L_x_579 - _ZN7cutlass13device_kernelINS_4gemm6kernel13GemmUniversalIN4cute5tupleIJiiiiEEENS1_10collective13CollectiveMmaINS1_34MainloopSm90TmaGmmaWarpSpecializedILi3ENS5_IJNS4_1CILi1EEENSA_ILi4EEESB_EEENS1_35KernelTmaWarpSpecializedCooperativeEEENS5_IJNSA_ILi256EEESG_NSA_ILi64EEEEEENS_10bfloat16_tENS5_IJlSB_lEEESJ_SK_NS4_8TiledMMAINS4_8MMA_AtomIJNS4_4SM904GMMA28MMA_64x256x16_F32BF16BF16_SSILNSO_5MajorE0ELSQ_0ELNSO_7ScaleInE1ELSR_1EEEEEENS4_6LayoutINS5_IJNSA_ILi2EEESB_SB_EEENS5_IJSB_NSA_ILi0EEESX_EEEEENS5_IJNS4_10UnderscoreES10_S10_EEEEENS4_23SM90_TMA_LOAD_MULTICASTENS4_14ComposedLayoutINS4_7SwizzleILi3ELi4ELi3EEENS4_18smem_ptr_flag_bitsILi16EEENSU_INS5_IJNSA_ILi8EEESH_EEENS5_IJSH_SB_EEEEEEEvNS4_8identityENS4_13SM90_TMA_LOADES1D_vS1E_EENS_8epilogue10collective6detail29Sm90TmaWarpSpecializedAdapterINS1I_15DefaultEpilogueISJ_SK_SK_NS1H_6thread17LinearCombinationISJ_Li1EffLNS1M_9ScaleType4KindE0ELNS_15FloatRoundStyleE2ESJ_EENS1_15EpilogueDefaultEEEEEvvEEEEvNT_6ParamsE)
        .other          _ZN7cutlass13device_kernelINS_4gemm6kernel13GemmUniversalIN4cute5tupleIJiiiiEEENS1_10collective13CollectiveMmaINS1_34MainloopSm90TmaGmmaWarpSpecializedILi3ENS5_IJNS4_1CILi1EEENSA_ILi4EEESB_EEENS1_35KernelTmaWarpSpecializedCooperativeEEENS5_IJNSA_ILi256EEESG_NSA_ILi64EEEEEENS_10bfloat16_tENS5_IJlSB_lEEESJ_SK_NS4_8TiledMMAINS4_8MMA_AtomIJNS4_4SM904GMMA28MMA_64x256x16_F32BF16BF16_SSILNSO_5MajorE0ELSQ_0ELNSO_7ScaleInE1ELSR_1EEEEEENS4_6LayoutINS5_IJNSA_ILi2EEESB_SB_EEENS5_IJSB_NSA_ILi0EEESX_EEEEENS5_IJNS4_10UnderscoreES10_S10_EEEEENS4_23SM90_TMA_LOAD_MULTICASTENS4_14ComposedLayoutINS4_7SwizzleILi3ELi4ELi3EEENS4_18smem_ptr_flag_bitsILi16EEENSU_INS5_IJNSA_ILi8EEESH_EEENS5_IJSH_SB_EEEEEEEvNS4_8identityENS4_13SM90_TMA_LOADES1D_vS1E_EENS_8epilogue10collective6detail29Sm90TmaWarpSpecializedAdapterINS1I_15DefaultEpilogueISJ_SK_SK_NS1H_6thread17LinearCombinationISJ_Li1EffLNS1M_9ScaleType4KindE0ELNS_15FloatRoundStyleE2ESJ_EENS1_15EpilogueDefaultEEEEEvvEEEEvNT_6ParamsE,@"STO_CUDA_ENTRY STV_DEFAULT"
_ZN7cutlass13device_kernelINS_4gemm6kernel13GemmUniversalIN4cute5tupleIJiiiiEEENS1_10collective13CollectiveMmaINS1_34MainloopSm90TmaGmmaWarpSpecializedILi3ENS5_IJNS4_1CILi1EEENSA_ILi4EEESB_EEENS1_35KernelTmaWarpSpecializedCooperativeEEENS5_IJNSA_ILi256EEESG_NSA_ILi64EEEEEENS_10bfloat16_tENS5_IJlSB_lEEESJ_SK_NS4_8TiledMMAINS4_8MMA_AtomIJNS4_4SM904GMMA28MMA_64x256x16_F32BF16BF16_SSILNSO_5MajorE0ELSQ_0ELNSO_7ScaleInE1ELSR_1EEEEEENS4_6LayoutINS5_IJNSA_ILi2EEESB_SB_EEENS5_IJSB_NSA_ILi0EEESX_EEEEENS5_IJNS4_10UnderscoreES10_S10_EEEEENS4_23SM90_TMA_LOAD_MULTICASTENS4_14ComposedLayoutINS4_7SwizzleILi3ELi4ELi3EEENS4_18smem_ptr_flag_bitsILi16EEENSU_INS5_IJNSA_ILi8EEESH_EEENS5_IJSH_SB_EEEEEEEvNS4_8identityENS4_13SM90_TMA_LOADES1D_vS1E_EENS_8epilogue10collective6detail29Sm90TmaWarpSpecializedAdapterINS1I_15DefaultEpilogueISJ_SK_SK_NS1H_6thread17LinearCombinationISJ_Li1EffLNS1M_9ScaleType4KindE0ELNS_15FloatRoundStyleE2ESJ_EENS1_15EpilogueDefaultEEEEEvvEEEEvNT_6ParamsE:
[----:B------:R-:W0:Y:S02]  /*0000*/  LDC R1, c[0x0][0x28] ;  /* 0x00000a00ff017b82 */ /* 0x000e240000000800 */
[----:B0-----:R-:W-:Y:S01]  /*0010*/  VIADD R1, R1, 0xfffff878 ;  /* 0xfffff87801017836 */ /* 0x001fe20000000000 */
[----:B------:R-:W0:Y:S01]  /*0020*/  S2R R5, SR_TID.X ;  /* 0x0000000000057919 */ /* 0x000e220000002100 */
[----:B------:R-:W-:Y:S01]  /*0030*/  ELECT P0, URZ, PT ;  /* 0x00000000003f782f */ /* 0x000fe20003800000 */
[----:B------:R-:W-:Y:S01]  /*0040*/  BSSY B0, `(.L_x_0) ;  /* 0x0000015000007945 */ /* 0x000fe20003800000 */
[--C-:B0-----:R-:W-:Y:S02]  /*0050*/  SHF.R.U32.HI R0, RZ, 0x5, R5.reuse ;  /* 0x00000005ff007819 */ /* 0x101fe40000011605 */
[----:B------:R-:W-:-:S03]  /*0060*/  SHF.R.U32.HI R2, RZ, 0x7, R5 ;  /* 0x00000007ff027819 */ /* 0x000fc60000011605 */
[----:B------:R-:W0:Y:S04]  /*0070*/  SHFL.IDX PT, R3, R0, RZ, 0x1f ;  /* 0x00001fff00037589 */ /* 0x000e2800000e0000 */
[----:B------:R-:W1:Y:S01]  /*0080*/  SHFL.IDX PT, R2, R2, RZ, 0x1f ;  /* 0x00001fff02027589 */ /* 0x000e6200000e0000 */
[----:B0-----:R-:W-:Y:S02]  /*0090*/  R2UR UR9, R3 ;  /* 0x00000000030972ca */ /* 0x001fe400000e0000 */
[----:B-1----:R-:W-:-:S11]  /*00a0*/  R2UR UR5, R2 ;  /* 0x00000000020572ca */ /* 0x002fd600000e0000 */
[----:B------:R-:W-:Y:S02]  /*00b0*/  USHF.R.S32.HI UR4, URZ, 0x1f, UR9 ;  /* 0x0000001f3f047899 */ /* 0x000fe40008011409 */
[----:B------:R-:W-:Y:S02]  /*00c0*/  ISETP.NE.OR P0, PT, RZ, UR9, !P0 ;  /* 0x00000009ff007c0c */ /* 0x000fe4000c705670 */
[----:B------:R-:W-:-:S04]  /*00d0*/  ULEA.HI UR4, UR4, UR9, URZ, 0x2 ;  /* 0x0000000904047291 */ /* 0x000fc8000f8f103f */
[----:B------:R-:W-:-:S04]  /*00e0*/  ULOP3.LUT UR4, UR4, 0xfffffffc, URZ, 0xc0, !UPT ;  /* 0xfffffffc04047892 */ /* 0x000fc8000f8ec03f */
[----:B------:R-:W-:-:S03]  /*00f0*/  UIADD3 UR9, UR9, -UR4, URZ ;  /* 0x8000000409097290 */ /* 0x000fc6000fffe03f */
[----:B------:R-:W-:Y:S09]  /*0100*/  @P0 BRA `(.L_x_1) ;  /* 0x0000000000200947 */ /* 0x000ff20003800000 */
[----:B------:R-:W-:Y:S02]  /*0110*/  ULDC.64 UR6, c[0x0][0x198] ;  /* 0x0000660000067ab9 */ /* 0x000fe40000000a00 */
[----:B------:R-:W-:Y:S02]  /*0120*/  UIADD3 UR10, UP0, UR6, 0xf0, URZ ;  /* 0x000000f0060a7890 */ /* 0x000fe4000ff1e03f */
[----:B------:R-:W-:Y:S02]  /*0130*/  UIADD3 UR6, UP1, UR6, 0x1f0, URZ ;  /* 0x000001f006067890 */ /* 0x000fe4000ff3e03f */
[----:B------:R-:W-:Y:S02]  /*0140*/  UIADD3.X UR11, URZ, UR7, URZ, UP0, !UPT ;  /* 0x000000073f0b7290 */ /* 0x000fe400087fe43f */
[----:B------:R-:W-:-:S07]  /*0150*/  UIADD3.X UR7, URZ, UR7, URZ, UP1, !UPT ;  /* 0x000000073f077290 */ /* 0x000fce0008ffe43f */
[----:B------:R0:W-:Y:S02]  /*0160*/  UTMACCTL.PF [UR10] ;  /* 0x000000000a0079b9 */ /* 0x0001e40008040000 */
[----:B------:R0:W-:Y:S02]  /*0170*/  UTMACCTL.PF [UR6] ;  /* 0x00000000060079b9 */ /* 0x0001e40008040000 */
[----:B0-----:R-:W-:Y:S01]  /*0180*/  NOP ;  /* 0x0000000000007918 */ /* 0x001fe20000000000 */
.L_x_1:
[----:B------:R-:W-:Y:S05]  /*0190*/  BSYNC B0 ;  /* 0x0000000000007941 */ /* 0x000fea0003800000 */
.L_x_0:
[----:B------:R-:W0:Y:S01]  /*01a0*/  SHFL.IDX PT, R2, R0, RZ, 0x1f ;  /* 0x00001fff00027589 */ /* 0x000e2200000e0000 */
[----:B------:R-:W-:Y:S01]  /*01b0*/  UISETP.NE.AND UP0, UPT, UR9, 0x3, UPT ;  /* 0x000000030900788c */ /* 0x000fe2000bf05270 */
[----:B------:R-:W-:Y:S01]  /*01c0*/  ISETP.NE.AND P2, PT, RZ, UR5, PT ;  /* 0x00000005ff007c0c */ /* 0x000fe2000bf45270 */
[----:B------:R-:W-:Y:S02]  /*01d0*/  UIADD3 UR16, UR5, -0x1, URZ ;  /* 0xffffffff05107890 */ /* 0x000fe4000fffe03f */
[----:B------:R-:W-:Y:S02]  /*01e0*/  UISETP.EQ.OR UP0, UPT, UR9, URZ, !UP0 ;  /* 0x0000003f0900728c */ /* 0x000fe4000c702670 */
[----:B------:R-:W-:Y:S02]  /*01f0*/  UISETP.GE.U32.AND UP1, UPT, UR16, 0x2, UPT ;  /* 0x000000021000788c */ /* 0x000fe4000bf26070 */
[----:B------:R-:W-:-:S04]  /*0200*/  UISETP.EQ.AND UP0, UPT, UR5, URZ, UP0 ;  /* 0x0000003f0500728c */ /* 0x000fc80008702270 */
[----:B------:R-:W-:-:S04]  /*0210*/  USEL UR40, URZ, 0x1, !UP0 ;  /* 0x000000013f287887 */ /* 0x000fc8000c000000 */
[----:B------:R-:W-:Y:S01]  /*0220*/  USEL UR40, UR40, 0x2, UP1 ;  /* 0x0000000228287887 */ /* 0x000fe20008800000 */
[----:B0-----:R-:W-:-:S13]  /*0230*/  ISETP.NE.AND P0, PT, R2, RZ, PT ;  /* 0x000000ff0200720c */ /* 0x001fda0003f05270 */
[----:B------:R-:W-:Y:S05]  /*0240*/  @P0 BRA `(.L_x_2) ;  /* 0x0000000000500947 */ /* 0x000fea0003800000 */
[----:B------:R-:W0:Y:S01]  /*0250*/  S2UR UR8, SR_CgaCtaId ;  /* 0x00000000000879c3 */ /* 0x000e220000008800 */
[----:B------:R-:W-:Y:S01]  /*0260*/  UMOV UR4, 0x400 ;  /* 0x0000040000047882 */ /* 0x000fe20000000000 */
[----:B------:R-:W-:Y:S01]  /*0270*/  UMOV UR5, 0x1 ;  /* 0x0000000100057882 */ /* 0x000fe20000000000 */
[----:B------:R-:W-:Y:S01]  /*0280*/  UMOV UR6, 0x8 ;  /* 0x0000000800067882 */ /* 0x000fe20000000000 */
[----:B------:R-:W-:Y:S01]  /*0290*/  ELECT P0, URZ, PT ;  /* 0x00000000003f782f */ /* 0x000fe20003800000 */
[----:B------:R-:W-:-:S04]  /*02a0*/  UIADD3 UR6, -UR6, 0x100000, URZ ;  /* 0x0010000006067890 */ /* 0x000fc8000fffe13f */
[----:B------:R-:W-:Y:S02]  /*02b0*/  USHF.L.U32 UR7, UR6, 0xb, URZ ;  /* 0x0000000b06077899 */ /* 0x000fe4000800063f */
[----:B------:R-:W-:Y:S02]  /*02c0*/  USHF.L.U32 UR6, UR6, 0x1, URZ ;  /* 0x0000000106067899 */ /* 0x000fe4000800063f */
[----:B0-----:R-:W-:Y:S02]  /*02d0*/  ULEA UR8, UR8, UR4, 0x18 ;  /* 0x0000000408087291 */ /* 0x001fe4000f8ec03f */
[----:B------:R-:W-:-:S04]  /*02e0*/  UIADD3 UR4, -UR5, 0x100000, URZ ;  /* 0x0010000005047890 */ /* 0x000fc8000fffe13f */
[----:B------:R-:W-:Y:S02]  /*02f0*/  USHF.L.U32 UR5, UR4, 0xb, URZ ;  /* 0x0000000b04057899 */ /* 0x000fe4000800063f */
[----:B------:R-:W-:Y:S01]  /*0300*/  USHF.L.U32 UR4, UR4, 0x1, URZ ;  /* 0x0000000104047899 */ /* 0x000fe2000800063f */
[----:B------:R-:W0:Y:S11]  /*0310*/  FENCE.VIEW.ASYNC.S ;  /* 0x00000000000073c6 */ /* 0x000e360000000000 */
[----:B0-----:R0:W1:Y:S01]  /*0320*/  SYNCS.EXCH.64 URZ, [UR8], UR4 ;  /* 0x00000004083f75b2 */ /* 0x0010620008000100 */
[----:B------:R0:W2:Y:S01]  /*0330*/  SYNCS.EXCH.64 URZ, [UR8+0x18], UR6 ;  /* 0x00001806083f75b2 */ /* 0x0000a20008000100 */
[----:B------:R0:W3:Y:S01]  /*0340*/  SYNCS.EXCH.64 URZ, [UR8+0x8], UR4 ;  /* 0x00000804083f75b2 */ /* 0x0000e20008000100 */
[----:B------:R0:W4:Y:S01]  /*0350*/  SYNCS.EXCH.64 URZ, [UR8+0x20], UR6 ;  /* 0x00002006083f75b2 */ /* 0x0001220008000100 */
[----:B------:R0:W0:Y:S01]  /*0360*/  SYNCS.EXCH.64 URZ, [UR8+0x10], UR4 ;  /* 0x00001004083f75b2 */ /* 0x0000220008000100 */
[----:B------:R0:W0:Y:S01]  /*0370*/  SYNCS.EXCH.64 URZ, [UR8+0x28], UR6 ;  /* 0x00002806083f75b2 */ /* 0x0000220008000100 */
[----:B------:R-:W-:Y:S01]  /*0380*/  NOP ;  /* 0x0000000000007918 */ /* 0x000fe20000000000 */
.L_x_2:
[----:B------:R-:W5:Y:S01]  /*0390*/  S2UR UR10, SR_CTAID.Y ;  /* 0x00000000000a79c3 */ /* 0x000f620000002600 */
[----:B------:R-:W1:Y:S01]  /*03a0*/  SHFL.IDX PT, R0, R0, RZ, 0x1f ;  /* 0x00001fff00007589 */ /* 0x000e6200000e0000 */
[----:B------:R-:W-:Y:S02]  /*03b0*/  SHF.R.S32.HI R3, RZ, 0x1f, R5 ;  /* 0x0000001fff037819 */ /* 0x000fe40000011405 */
[----:B------:R-:W-:Y:S02]  /*03c0*/  ELECT P0, URZ, PT ;  /* 0x00000000003f782f */ /* 0x000fe40003800000 */
[----:B------:R-:W-:Y:S01]  /*03d0*/  SHF.R.S32.HI R7, RZ, 0x1f, R2 ;  /* 0x0000001fff077819 */ /* 0x000fe20000011402 */
[----:B0-----:R-:W-:Y:S01]  /*03e0*/  ULDC UR4, c[0x0][0x154] ;  /* 0x0000550000047ab9 */ /* 0x001fe20000000800 */
[----:B------:R-:W-:Y:S01]  /*03f0*/  LEA.HI R3, R3, R5, RZ, 0x7 ;  /* 0x0000000503037211 */ /* 0x000fe200078f38ff */
[----:B------:R-:W-:Y:S01]  /*0400*/  ULDC UR11, c[0x0][0x148] ;  /* 0x00005200000b7ab9 */ /* 0x000fe20000000800 */
[----:B------:R-:W0:Y:S01]  /*0410*/  S2UR UR13, SR_CTAID.X ;  /* 0x00000000000d79c3 */ /* 0x000e220000002500 */
[----:B------:R-:W-:Y:S01]  /*0420*/  LEA.HI R7, R7, R2, RZ, 0x2 ;  /* 0x0000000207077211 */ /* 0x000fe200078f10ff */
[----:B------:R-:W-:Y:S01]  /*0430*/  NOP ;  /* 0x0000000000007918 */ /* 0x000fe20000000000 */
[----:B------:R-:W-:Y:S01]  /*0440*/  LOP3.LUT R3, R3, 0xffffff80, RZ, 0xc0, !PT ;  /* 0xffffff8003037812 */ /* 0x000fe200078ec0ff */
[----:B------:R-:W-:Y:S01]  /*0450*/  NOP ;  /* 0x0000000000007918 */ /* 0x000fe20000000000 */
[----:B------:R-:W-:-:S03]  /*0460*/  LOP3.LUT R7, R7, 0x3ffffffc, RZ, 0xc0, !PT ;  /* 0x3ffffffc07077812 */ /* 0x000fc600078ec0ff */
[----:B------:R-:W-:Y:S02]  /*0470*/  IMAD.IADD R3, R5, 0x1, -R3 ;  /* 0x0000000105037824 */ /* 0x000fe400078e0a03 */
[----:B------:R-:W-:Y:S01]  /*0480*/  IMAD.IADD R2, R2, 0x1, -R7 ;  /* 0x0000000102027824 */ /* 0x000fe200078e0a07 */
[----:B-----5:R-:W-:Y:S02]  /*0490*/  I2FP.F32.U32 R4, UR10 ;  /* 0x0000000a00047c45 */ /* 0x020fe40008201000 */
[----:B-1----:R-:W-:Y:S02]  /*04a0*/  ISETP.NE.OR P0, PT, R0, RZ, !P0 ;  /* 0x000000ff0000720c */ /* 0x002fe40004705670 */
[----:B------:R-:W-:Y:S01]  /*04b0*/  SHF.R.S32.HI R0, RZ, 0x1f, R3 ;  /* 0x0000001fff007819 */ /* 0x000fe20000011403 */
[----:B------:R-:W-:Y:S01]  /*04c0*/  FMUL R8, R4, UR4 ;  /* 0x0000000404087c20 */ /* 0x000fe20008400000 */
[----:B------:R-:W-:Y:S01]  /*04d0*/  ULDC UR4, c[0x0][0x150] ;  /* 0x0000540000047ab9 */ /* 0x000fe20000000800 */
[----:B0-----:R-:W-:-:S02]  /*04e0*/  I2FP.F32.U32 R4, UR13 ;  /* 0x0000000d00047c45 */ /* 0x001fc40008201000 */
[----:B------:R-:W-:Y:S02]  /*04f0*/  LEA.HI R0, R0, R3, RZ, 0x3 ;  /* 0x0000000300007211 */ /* 0x000fe400078f18ff */
[----:B------:R-:W0:Y:S01]  /*0500*/  F2I.U32.TRUNC.NTZ R8, R8 ;  /* 0x0000000800087305 */ /* 0x000e22000020f000 */
[----:B------:R-:W-:Y:S01]  /*0510*/  FMUL R6, R4, UR4 ;  /* 0x0000000404067c20 */ /* 0x000fe20008400000 */
[--C-:B------:R-:W-:Y:S02]  /*0520*/  SHF.R.S32.HI R4, RZ, 0x3, R0.reuse ;  /* 0x00000003ff047819 */ /* 0x100fe40000011400 */
[----:B------:R-:W-:Y:S01]  /*0530*/  VOTEU.ALL UP0, P0 ;  /* 0x00000000003f7886 */ /* 0x000fe20000000000 */
[----:B------:R-:W-:Y:S01]  /*0540*/  SHF.R.S32.HI R5, RZ, 0x1f, R0 ;  /* 0x0000001fff057819 */ /* 0x000fe20000011400 */
[----:B------:R-:W-:Y:S01]  /*0550*/  UMOV UR4, 0x20 ;  /* 0x0000002000047882 */ /* 0x000fe20000000000 */
[----:B------:R-:W1:Y:S01]  /*0560*/  LDC R0, c[0x0][0x140] ;  /* 0x00005000ff007b82 */ /* 0x000e620000000800 */
[----:B------:R-:W5:Y:S01]  /*0570*/  F2I.U32.TRUNC.NTZ R6, R6 ;  /* 0x0000000600067305 */ /* 0x000f62000020f000 */
[----:B------:R-:W-:Y:S01]  /*0580*/  LEA.HI R5, R5, R4, RZ, 0x2 ;  /* 0x0000000405057211 */ /* 0x000fe200078f10ff */
[----:B------:R-:W-:Y:S01]  /*0590*/  @!UP0 UMOV UR7, 0x400 ;  /* 0x0000040000078882 */ /* 0x000fe20000000000 */
[----:B------:R-:W-:-:S04]  /*05a0*/  @!UP0 UIADD3 UR4, -UR4, 0x100000, URZ ;  /* 0x0010000004048890 */ /* 0x000fc8000fffe13f */
[----:B------:R-:W-:Y:S02]  /*05b0*/  @!UP0 USHF.L.U32 UR5, UR4, 0xb, URZ ;  /* 0x0000000b04058899 */ /* 0x000fe4000800063f */
[----:B------:R-:W-:Y:S01]  /*05c0*/  @!UP0 USHF.L.U32 UR4, UR4, 0x1, URZ ;  /* 0x0000000104048899 */ /* 0x000fe2000800063f */
[----:B------:R-:W-:Y:S01]  /*05d0*/  LOP3.LUT R5, R5, 0xfffffffc, RZ, 0xc0, !PT ;  /* 0xfffffffc05057812 */ /* 0x000fe200078ec0ff */
[----:B------:R-:W-:Y:S01]  /*05e0*/  VOTEU.ALL UP1, P0 ;  /* 0x00000000003f7886 */ /* 0x000fe20000020000 */
[----:B------:R-:W2:Y:S01]  /*05f0*/  @!UP0 S2UR UR8, SR_CgaCtaId ;  /* 0x00000000000889c3 */ /* 0x000ea20000008800 */
[----:B0-----:R-:W-:Y:S02]  /*0600*/  R2UR UR12, R8 ;  /* 0x00000000080c72ca */ /* 0x001fe400000e0000 */
[----:B------:R-:W-:Y:S01]  /*0610*/  IMAD.IADD R5, R4, 0x1, -R5 ;  /* 0x0000000104057824 */ /* 0x000fe200078e0a05 */
[----:B-----5:R-:W-:-:S04]  /*0620*/  R2UR UR6, R6 ;  /* 0x00000000060672ca */ /* 0x020fc800000e0000 */
[----:B------:R-:W-:-:S06]  /*0630*/  LEA R2, R2, R5, 0x2 ;  /* 0x0000000502027211 */ /* 0x000fcc00078e10ff */
[----:B------:R-:W-:Y:S01]  /*0640*/  UIADD3 UR12, -UR12, URZ, URZ ;  /* 0x0000003f0c0c7290 */ /* 0x000fe2000fffe13f */
[----:B------:R-:W-:Y:S01]  /*0650*/  IMAD.SHL.U32 R5, R2, 0x4, RZ ;  /* 0x0000000402057824 */ /* 0x000fe200078e00ff */
[----:B-1----:R-:W-:Y:S02]  /*0660*/  ISETP.EQ.U32.AND P3, PT, R0, 0x1, PT ;  /* 0x000000010000780c */ /* 0x002fe40003f62070 */
[----:B------:R-:W-:Y:S02]  /*0670*/  UIMAD UR14, UR11, UR12, UR10 ;  /* 0x0000000c0b0e72a4 */ /* 0x000fe4000f8e020a */
[----:B------:R-:W-:Y:S01]  /*0680*/  LOP3.LUT R152, R2, 0xc, R5, 0x78, !PT ;  /* 0x0000000c02987812 */ /* 0x000fe200078e7805 */
[----:B------:R-:W-:Y:S02]  /*0690*/  UIADD3 UR6, -UR6, URZ, URZ ;  /* 0x0000003f06067290 */ /* 0x000fe4000fffe13f */
[----:B--2---:R-:W-:Y:S01]  /*06a0*/  @!UP0 ULEA UR7, UR8, UR7, 0x18 ;  /* 0x0000000708078291 */ /* 0x004fe2000f8ec03f */
[----:B------:R-:W-:Y:S01]  /*06b0*/  ISETP.NE.AND P1, PT, R152, UR14, PT ;  /* 0x0000000e98007c0c */ /* 0x000fe2000bf25270 */
[----:B------:R-:W-:Y:S01]  /*06c0*/  VOTEU.ALL UP0, P0 ;  /* 0x00000000003f7886 */ /* 0x000fe20000000000 */
[----:B------:R-:W-:Y:S01]  /*06d0*/  ULDC UR8, c[0x0][0x144] ;  /* 0x0000510000087ab9 */ /* 0x000fe20000000800 */
[----:B------:R-:W-:Y:S01]  /*06e0*/  LOP3.LUT P0, RZ, R3, 0x7, RZ, 0xc0, !PT ;  /* 0x0000000703ff7812 */ /* 0x000fe2000780c0ff */
[----:B------:R-:W-:-:S03]  /*06f0*/  UIMAD UR8, UR8, UR6, UR13 ;  /* 0x00000006080872a4 */ /* 0x000fc6000f8e020d */
[----:B------:R-:W-:-:S03]  /*0700*/  ISETP.LT.U32.AND P0, PT, R152, 0x4, !P0 ;  /* 0x000000049800780c */ /* 0x000fc60004701070 */
[----:B------:R-:W-:Y:S01]  /*0710*/  ISETP.EQ.OR P1, PT, RZ, UR8, !P1 ;  /* 0x00000008ff007c0c */ /* 0x000fe2000cf22670 */
[----:B------:R-:W0:Y:S02]  /*0720*/  FENCE.VIEW.ASYNC.S ;  /* 0x00000000000073c6 */ /* 0x000e240000000000 */
[----:B0-----:R0:W1:Y:S01]  /*0730*/  @!UP0 SYNCS.EXCH.64 URZ, [UR7+0x40], UR4 ;  /* 0x00004004073f85b2 */ /* 0x0010620008000100 */
[----:B------:R-:W-:-:S04]  /*0740*/  PLOP3.LUT P0, PT, P0, P1, PT, 0x80, 0x0 ;  /* 0x000000000000781c */ /* 0x000fc80000703070 */
[----:B------:R-:W-:Y:S01]  /*0750*/  P2R R17, PR, RZ, 0x1 ;  /* 0x00000001ff117803 */ /* 0x000fe20000000000 */
[----:B------:R0:W2:Y:S01]  /*0760*/  @!UP1 SYNCS.EXCH.64 URZ, [UR7+0x48], UR4 ;  /* 0x00004804073f95b2 */ /* 0x0000a20008000100 */
[----:B------:R-:W-:Y:S01]  /*0770*/  NOP ;  /* 0x0000000000007918 */ /* 0x000fe20000000000 */
[----:B------:R-:W-:Y:S06]  /*0780*/  @!P3 BRA `(.L_x_3) ;  /* 0x000000000008b947 */ /* 0x000fec0003800000 */
[----:B-1234-:R-:W-:Y:S01]  /*0790*/  UCGABAR_ARV ;  /* 0x00000000000079c7 */ /* 0x01efe20008000000 */
[----:B------:R-:W-:Y:S05]  /*07a0*/  BRA `(.L_x_4) ;  /* 0x0000000000047947 */ /* 0x000fea0003800000 */
.L_x_3:
[----:B-1234-:R-:W-:Y:S01]  /*07b0*/  NOP ;  /* 0x0000000000007918 */ /* 0x01efe20000000000 */
.L_x_4:
[----:B0-----:R-:W-:Y:S01]  /*07c0*/  ULDC UR4, c[0x0][0x65c] ;  /* 0x0001970000047ab9 */ /* 0x001fe20000000800 */
[----:B------:R-:W-:Y:S01]  /*07d0*/  UMOV UR5, URZ ;  /* 0x0000003f00057c82 */ /* 0x000fe20008000000 */
[----:B------:R-:W-:-:S03]  /*07e0*/  UISETP.NE.AND UP0, UPT, UR4, 0x1, UPT ;  /* 0x000000010400788c */ /* 0x000fc6000bf05270 */
[----:B------:R-:W-:Y:S01]  /*07f0*/  UMOV UR4, UR13 ;  /* 0x0000000d00047c82 */ /* 0x000fe20008000000 */
[----:B------:R-:W-:Y:S02]  /*0800*/  UP2UR UR45, UPR, URZ, 0x1 ;  /* 0x000000013f2d7883 */ /* 0x000fe40008000000 */
[----:B------:R-:W-:Y:S02]  /*0810*/  PLOP3.LUT P0, PT, PT, PT, UP0, 0x80, 0x0 ;  /* 0x000000000000781c */ /* 0x000fe40003f0f008 */
[----:B------:R-:W-:Y:S02]  /*0820*/  PLOP3.LUT P1, PT, PT, PT, UP0, 0x80, 0x0 ;  /* 0x000000000000781c */ /* 0x000fe40003f2f008 */
[----:B------:R-:W-:Y:S01]  /*0830*/  PLOP3.LUT P5, PT, PT, PT, UP0, 0x80, 0x0 ;  /* 0x000000000000781c */ /* 0x000fe20003faf008 */
[----:B------:R-:W-:Y:S01]  /*0840*/  @UP0 ULDC UR14, c[0x0][0x10] ;  /* 0x00000400000e0ab9 */ /* 0x000fe20000000800 */
[----:B------:R-:W-:Y:S01]  /*0850*/  @UP0 UMOV UR6, UR10 ;  /* 0x0000000a00060c82 */ /* 0x000fe20008000000 */
[----:B------:R-:W-:Y:S01]  /*0860*/  @UP0 UMOV UR7, URZ ;  /* 0x0000003f00070c82 */ /* 0x000fe20008000000 */
[----:B------:R-:W-:Y:S01]  /*0870*/  PLOP3.LUT P4, PT, PT, PT, UP0, 0x80, 0x0 ;  /* 0x000000000000781c */ /* 0x000fe20003f8f008 */
[----:B------:R-:W-:-:S03]  /*0880*/  @UP0 UIMAD.WIDE.U32 UR14, UR13, UR14, UR6 ;  /* 0x0000000e0d0e02a5 */ /* 0x000fc6000f8e0006 */
[----:B------:R-:W-:Y:S01]  /*0890*/  @!UP0 ULDC UR7, c[0x0][0xc] ;  /* 0x0000030000078ab9 */ /* 0x000fe20000000800 */
[----:B------:R-:W-:Y:S01]  /*08a0*/  @UP0 UMOV UR6, URZ ;  /* 0x0000003f00060c82 */ /* 0x000fe20008000000 */
[----:B------:R-:W-:Y:S01]  /*08b0*/  @!UP0 UIMAD.WIDE.U32 UR4, UR10, UR7, UR4 ;  /* 0x000000070a0482a5 */ /* 0x000fe2000f8e0004 */
[----:B------:R-:W-:Y:S01]  /*08c0*/  IMAD.U32 R2, RZ, RZ, UR14 ;  /* 0x0000000eff027e24 */ /* 0x000fe2000f8e00ff */
[----:B------:R-:W-:Y:S02]  /*08d0*/  @UP0 UIADD3 UR6, UR15, UR6, URZ ;  /* 0x000000060f060290 */ /* 0x000fe4000fffe03f */
[----:B------:R-:W-:Y:S02]  /*08e0*/  IMAD.U32 R3, RZ, RZ, UR15 ;  /* 0x0000000fff037e24 */ /* 0x000fe4000f8e00ff */
[----:B------:R-:W-:Y:S02]  /*08f0*/  @P0 IMAD.MOV.U32 R7, RZ, RZ, R2 ;  /* 0x000000ffff070224 */ /* 0x000fe400078e0002 */
[----:B------:R-:W-:Y:S01]  /*0900*/  IMAD.U32 R2, RZ, RZ, UR4 ;  /* 0x00000004ff027e24 */ /* 0x000fe2000f8e00ff */
[----:B------:R-:W-:Y:S01]  /*0910*/  @P1 MOV R6, UR6 ;  /* 0x0000000600061c02 */ /* 0x000fe20008000f00 */
[----:B------:R-:W-:-:S02]  /*0920*/  IMAD.U32 R5, RZ, RZ, UR5 ;  /* 0x00000005ff057e24 */ /* 0x000fc4000f8e00ff */
[----:B------:R-:W-:Y:S01]  /*0930*/  IMAD.U32 R3, RZ, RZ, UR5 ;  /* 0x00000005ff037e24 */ /* 0x000fe2000f8e00ff */
[----:B------:R-:W-:Y:S01]  /*0940*/  @!P4 MOV R7, R2 ;  /* 0x000000020007c202 */ /* 0x000fe20000000f00 */
[----:B------:R-:W-:Y:S02]  /*0950*/  @!P5 IMAD.MOV.U32 R6, RZ, RZ, R5 ;  /* 0x000000ffff06d224 */ /* 0x000fe400078e0005 */
[----:B------:R-:W-:-:S03]  /*0960*/  IMAD.U32 R4, RZ, RZ, UR4 ;  /* 0x00000004ff047e24 */ /* 0x000fc6000f8e00ff */
[----:B------:R0:W-:Y:S04]  /*0970*/  STL [R1+0x200], R6 ;  /* 0x0002000601007387 */ /* 0x0001e80000100800 */
[----:B------:R0:W-:Y:S01]  /*0980*/  STL [R1+0x204], R7 ;  /* 0x0002040701007387 */ /* 0x0001e20000100800 */
[----:B------:R-:W-:Y:S05]  /*0990*/  @!P3 BRA `(.L_x_5) ;  /* 0x00000000000cb947 */ /* 0x000fea0003800000 */
[----:B------:R-:W-:Y:S01]  /*09a0*/  UCGABAR_WAIT ;  /* 0x0000000000007dc7 */ /* 0x000fe20008000000 */
[----:B------:R-:W-:Y:S01]  /*09b0*/  CCTL.IVALL ;  /* 0x00000000ff00798f */ /* 0x000fe20002000000 */
[----:B------:R-:W-:Y:S05]  /*09c0*/  BRA `(.L_x_6) ;  /* 0x0000000000047947 */ /* 0x000fea0003800000 */
.L_x_5:
[----:B------:R-:W-:Y:S06]  /*09d0*/  BAR.SYNC.DEFER_BLOCKING 0x0 ;  /* 0x0000000000007b1d */ /* 0x000fec0000010000 */
.L_x_6:
[----:B------:R-:W-:Y:S05]  /*09e0*/  @!P2 BRA `(.L_x_7) ;  /* 0x000001a00028a947 */ /* 0x000fea0003800000 */
[----:B------:R-:W-:-:S06]  /*09f0*/  UISETP.GT.U32.AND UP0, UPT, UR16, 0x1, UPT ;  /* 0x000000011000788c */ /* 0x000fcc000bf04070 */
[----:B------:R-:W-:-:S13]  /*0a00*/  PLOP3.LUT P0, PT, PT, PT, UP0, 0x80, 0x0 ;  /* 0x000000000000781c */ /* 0x000fda0003f0f008 */
[----:B------:R-:W-:Y:S05]  /*0a10*/  @P0 EXIT ;  /* 0x000000000000094d */ /* 0x000fea0003800000 */
[----:B------:R-:W-:Y:S01]  /*0a20*/  ULDC.64 UR4, c[0x0][0x650] ;  /* 0x0001940000047ab9 */ /* 0x000fe20000000a00 */
[----:B------:R-:W-:Y:S01]  /*0a30*/  UMOV UR41, 0xffffffff ;  /* 0xffffffff00297882 */ /* 0x000fe20000000000 */
[----:B------:R-:W-:Y:S01]  /*0a40*/  ISETP.GE.U32.AND P0, PT, R7, UR4, PT ;  /* 0x0000000407007c0c */ /* 0x000fe2000bf06070 */
[----:B------:R-:W-:Y:S01]  /*0a50*/  UMOV UR42, 0xffffffff ;  /* 0xffffffff002a7882 */ /* 0x000fe20000000000 */
[----:B------:R-:W-:Y:S01]  /*0a60*/  UMOV UR43, 0xffffffff ;  /* 0xffffffff002b7882 */ /* 0x000fe20000000000 */
[----:B------:R-:W-:Y:S02]  /*0a70*/  PRMT R0, RZ, 0x7610, R0 ;  /* 0x00007610ff007816 */ /* 0x000fe40000000000 */
[----:B------:R-:W-:-:S13]  /*0a80*/  ISETP.GE.U32.AND.EX P0, PT, R6, UR5, PT, P0 ;  /* 0x0000000506007c0c */ /* 0x000fda000bf06100 */
[----:B------:R-:W-:Y:S05]  /*0a90*/  @P0 BRA `(.L_x_8) ;  /* 0x0000000400480947 */ /* 0x000fea0003800000 */
[----:B------:R-:W-:Y:S01]  /*0aa0*/  ULDC.64 UR16, c[0x0][0x628] ;  /* 0x00018a0000107ab9 */ /* 0x000fe20000000a00 */
[C---:B------:R-:W-:Y:S01]  /*0ab0*/  R2UR UR19, R7.reuse ;  /* 0x00000000071372ca */ /* 0x040fe200000e0000 */
[----:B------:R-:W-:Y:S01]  /*0ac0*/  ULDC UR18, c[0x0][0x630] ;  /* 0x00018c0000127ab9 */ /* 0x000fe20000000800 */
[----:B------:R-:W-:Y:S02]  /*0ad0*/  ISETP.NE.U32.AND P0, PT, RZ, UR16, PT ;  /* 0x00000010ff007c0c */ /* 0x000fe4000bf05070 */
[----:B------:R-:W-:Y:S02]  /*0ae0*/  R2UR UR4, R7 ;  /* 0x00000000070472ca */ /* 0x000fe400000e0000 */
[----:B------:R-:W-:Y:S02]  /*0af0*/  ISETP.NE.AND.EX P0, PT, RZ, UR17, PT, P0 ;  /* 0x00000011ff007c0c */ /* 0x000fe4000bf05300 */
[----:B------:R-:W-:-:S11]  /*0b00*/  R2UR UR5, R6 ;  /* 0x00000000060572ca */ /* 0x000fd600000e0000 */
[----:B------:R-:W-:Y:S05]  /*0b10*/  @!P0 BRA `(.L_x_9) ;  /* 0x0000000000308947 */ /* 0x000fea0003800000 */
[----:B------:R-:W-:Y:S01]  /*0b20*/  R2UR UR4, R7 ;  /* 0x00000000070472ca */ /* 0x000fe200000e0000 */
[----:B------:R-:W-:Y:S01]  /*0b30*/  ULDC UR9, c[0x0][0x634] ;  /* 0x00018d0000097ab9 */ /* 0x000fe20000000800 */
[----:B------:R-:W-:-:S11]  /*0b40*/  R2UR UR13, R6 ;  /* 0x00000000060d72ca */ /* 0x000fd600000e0000 */
[----:B------:R-:W-:-:S04]  /*0b50*/  UIADD3 UR9, UP0, UR4, UR9, URZ ;  /* 0x0000000904097290 */ /* 0x000fc8000ff1e03f */
[----:B------:R-:W-:-:S04]  /*0b60*/  UIADD3.X UR13, URZ, UR13, URZ, UP0, !UPT ;  /* 0x0000000d3f0d7290 */ /* 0x000fc800087fe43f */
[----:B------:R-:W-:-:S04]  /*0b70*/  UIMAD.WIDE.U32 UR4, UR13, UR16, URZ ;  /* 0x000000100d0472a5 */ /* 0x000fc8000f8e003f */
[----:B------:R-:W-:Y:S02]  /*0b80*/  UIMAD.WIDE.U32 UR6, UP0, UR9, UR17, UR4 ;  /* 0x00000011090672a5 */ /* 0x000fe4000f800004 */
[----:B------:R-:W-:Y:S02]  /*0b90*/  UIMAD.WIDE.U32 UR4, UR9, UR16, URZ ;  /* 0x00000010090472a5 */ /* 0x000fe4000f8e003f */
[----:B------:R-:W-:Y:S02]  /*0ba0*/  UIADD3.X UR15, URZ, URZ, URZ, UP0, !UPT ;  /* 0x0000003f3f0f7290 */ /* 0x000fe400087fe43f */
[----:B------:R-:W-:Y:S01]  /*0bb0*/  UIADD3 URZ, UP0, UR5, UR6, URZ ;  /* 0x00000006053f7290 */ /* 0x000fe2000ff1e03f */
[----:B------:R-:W-:-:S03]  /*0bc0*/  UMOV UR14, UR7 ;  /* 0x00000007000e7c82 */ /* 0x000fc60008000000 */
[----:B------:R-:W-:-:S12]  /*0bd0*/  UIMAD.WIDE.U32.X UR4, UR13, UR17, UR14, UP0 ;  /* 0x000000110d0472a5 */ /* 0x000fd800080e040e */
.L_x_9:
[----:B------:R-:W-:Y:S01]  /*0be0*/  USHF.R.U64 UR43, UR4, UR18, UR5 ;  /* 0x00000012042b7299 */ /* 0x000fe20008001205 */
[----:B------:R-:W-:Y:S01]  /*0bf0*/  R2UR UR7, R6 ;  /* 0x00000000060772ca */ /* 0x000fe200000e0000 */
[----:B------:R-:W-:Y:S02]  /*0c00*/  USHF.R.U32.HI UR4, URZ, UR18, UR5 ;  /* 0x000000123f047299 */ /* 0x000fe40008011605 */
[----:B------:R-:W-:Y:S01]  /*0c10*/  UIADD3 UR5, UP0, URZ, -UR43, URZ ;  /* 0x8000002b3f057290 */ /* 0x000fe2000ff1e03f */
[----:B------:R-:W-:Y:S01]  /*0c20*/  ULDC.64 UR14, c[0x0][0x620] ;  /* 0x00018800000e7ab9 */ /* 0x000fe20000000a00 */
[----:B------:R-:W-:Y:S02]  /*0c30*/  UMOV UR6, UR19 ;  /* 0x0000001300067c82 */ /* 0x000fe40008000000 */
[----:B------:R-:W-:Y:S01]  /*0c40*/  UIADD3.X UR4, URZ, ~UR4, URZ, UP0, !UPT ;  /* 0x800000043f047290 */ /* 0x000fe200087fe43f */
[----:B------:R-:W-:Y:S01]  /*0c50*/  ULDC UR9, c[0x0][0x618] ;  /* 0x0001860000097ab9 */ /* 0x000fe20000000800 */
[----:B------:R-:W-:-:S02]  /*0c60*/  UIMAD UR12, UR11, UR12, UR10 ;  /* 0x0000000c0b0c72a4 */ /* 0x000fc4000f8e020a */
[----:B------:R-:W-:Y:S02]  /*0c70*/  UIMAD UR4, UR4, UR14, URZ ;  /* 0x0000000e040472a4 */ /* 0x000fe4000f8e023f */
[----:B------:R-:W-:Y:S02]  /*0c80*/  UIMAD.WIDE.U32 UR6, UR5, UR14, UR6 ;  /* 0x0000000e050672a5 */ /* 0x000fe4000f8e0006 */
[----:B------:R-:W-:Y:S01]  /*0c90*/  UIMAD UR4, UR5, UR15, UR4 ;  /* 0x0000000f050472a4 */ /* 0x000fe2000f8e0204 */
[----:B------:R-:W-:Y:S01]  /*0ca0*/  ULDC UR10, c[0x0][0x608] ;  /* 0x00018200000a7ab9 */ /* 0x000fe20000000800 */
[----:B------:R-:W-:Y:S02]  /*0cb0*/  ULDC UR18, c[0x0][0x658] ;  /* 0x0001960000127ab9 */ /* 0x000fe40000000800 */
[----:B------:R-:W-:Y:S01]  /*0cc0*/  UIADD3 UR7, UR7, UR4, URZ ;  /* 0x0000000407077290 */ /* 0x000fe2000fffe03f */
[----:B------:R-:W-:Y:S02]  /*0cd0*/  UMOV UR11, 0xffffffff ;  /* 0xffffffff000b7882 */ /* 0x000fe40000000000 */
[----:B------:R-:W-:Y:S01]  /*0ce0*/  ULDC.64 UR4, c[0x0][0x640] ;  /* 0x0001900000047ab9 */ /* 0x000fe20000000a00 */
[----:B------:R-:W-:Y:S01]  /*0cf0*/  USHF.R.U64 UR16, UR6, UR9, UR7 ;  /* 0x0000000906107299 */ /* 0x000fe20008001207 */
[----:B------:R-:W-:Y:S01]  /*0d00*/  ISETP.NE.U32.AND P0, PT, RZ, UR4, PT ;  /* 0x00000004ff007c0c */ /* 0x000fe2000bf05070 */
[----:B------:R-:W-:-:S02]  /*0d10*/  USHF.R.U32.HI UR7, URZ, UR9, UR7 ;  /* 0x000000093f077299 */ /* 0x000fc40008011607 */
[----:B------:R-:W-:Y:S01]  /*0d20*/  USHF.L.U32 UR6, UR11, UR18, URZ ;  /* 0x000000120b067299 */ /* 0x000fe2000800063f */
[----:B------:R-:W-:Y:S01]  /*0d30*/  ISETP.NE.AND.EX P0, PT, RZ, UR5, PT, P0 ;  /* 0x00000005ff007c0c */ /* 0x000fe2000bf05300 */
[----:B------:R-:W-:Y:S02]  /*0d40*/  USHF.R.U64 UR22, UR16, UR10, UR7 ;  /* 0x0000000a10167299 */ /* 0x000fe40008001207 */
[----:B------:R-:W-:Y:S02]  /*0d50*/  USHF.R.U32.HI UR7, URZ, UR10, UR7 ;  /* 0x0000000a3f077299 */ /* 0x000fe40008011607 */
[----:B------:R-:W-:Y:S02]  /*0d60*/  UISETP.NE.AND UP1, UPT, UR45, URZ, UPT ;  /* 0x0000003f2d00728c */ /* 0x000fe4000bf25270 */
[----:B------:R-:W-:Y:S01]  /*0d70*/  USHF.R.U64 UR23, UR22, UR18, UR7 ;  /* 0x0000001216177299 */ /* 0x000fe20008001207 */
[----:B------:R-:W-:Y:S01]  /*0d80*/  ULDC UR17, c[0x0][0x600] ;  /* 0x0001800000117ab9 */ /* 0x000fe20000000800 */
[----:B------:R-:W-:-:S02]  /*0d90*/  ULOP3.LUT UR13, URZ, UR6, URZ, 0x33, !UPT ;  /* 0x000000063f0d7292 */ /* 0x000fc4000f8e333f */
[----:B------:R-:W-:Y:S02]  /*0da0*/  UIADD3 UR15, UR17, -0x1, URZ ;  /* 0xffffffff110f7890 */ /* 0x000fe4000fffe03f */
[----:B------:R-:W-:Y:S02]  /*0db0*/  USEL UR12, UR8, UR12, !UP1 ;  /* 0x0000000c080c7287 */ /* 0x000fe4000c800000 */
[----:B------:R-:W-:Y:S01]  /*0dc0*/  USHF.R.U32.HI UR7, URZ, UR18, UR7 ;  /* 0x000000123f077299 */ /* 0x000fe20008011607 */
[----:B------:R-:W-:Y:S01]  /*0dd0*/  ULDC UR19, c[0x0][0x648] ;  /* 0x0001920000137ab9 */ /* 0x000fe20000000800 */
[----:B------:R-:W-:Y:S01]  /*0de0*/  ULDC UR20, c[0x0][0x638] ;  /* 0x00018e0000147ab9 */ /* 0x000fe20000000800 */
[----:B------:R-:W-:Y:S01]  /*0df0*/  UMOV UR21, 0x1 ;  /* 0x0000000100157882 */ /* 0x000fe20000000000 */
[----:B------:R-:W-:Y:S01]  /*0e00*/  UMOV UR6, UR23 ;  /* 0x0000001700067c82 */ /* 0x000fe20008000000 */
[----:B------:R-:W-:Y:S07]  /*0e10*/  @!P0 BRA `(.L_x_10) ;  /* 0x0000000000308947 */ /* 0x000fee0003800000 */
[----:B------:R-:W-:Y:S02]  /*0e20*/  ULDC UR10, c[0x0][0x64c] ;  /* 0x00019300000a7ab9 */ /* 0x000fe40000000800 */
        /* <DEDUP_REMOVED lines=8> */
[----:B------:R-:W-:-:S07]  /*0eb0*/  UIMAD.WIDE.U32.X UR4, UR14, UR5, UR10, UP0 ;  /* 0x000000050e0472a5 */ /* 0x000fce00080e040a */
[----:B------:R-:W-:Y:S01]  /*0ec0*/  UMOV UR6, UR4 ;  /* 0x0000000400067c82 */ /* 0x000fe20008000000 */
[----:B------:R-:W-:-:S05]  /*0ed0*/  UMOV UR7, UR5 ;  /* 0x0000000500077c82 */ /* 0x000fca0008000000 */
.L_x_10:
[----:B------:R-:W-:Y:S01]  /*0ee0*/  USHF.R.U64 UR5, UR6, UR19, UR7 ;  /* 0x0000001306057299 */ /* 0x000fe20008001207 */
[----:B------:R-:W-:Y:S01]  /*0ef0*/  IMAD.MOV.U32 R0, RZ, RZ, 0x1 ;  /* 0x00000001ff007424 */ /* 0x000fe200078e00ff */
[----:B------:R-:W-:Y:S02]  /*0f00*/  USHF.L.U32 UR4, UR21, UR18, URZ ;  /* 0x0000001215047299 */ /* 0x000fe4000800063f */
[----:B------:R-:W-:Y:S02]  /*0f10*/  ULOP3.LUT UR13, UR22, UR13, URZ, 0xc0, !UPT ;  /* 0x0000000d160d7292 */ /* 0x000fe4000f8ec03f */
[----:B------:R-:W-:Y:S02]  /*0f20*/  UIADD3 UR6, -UR5, URZ, URZ ;  /* 0x0000003f05067290 */ /* 0x000fe4000fffe13f */
[----:B------:R-:W-:Y:S02]  /*0f30*/  UIMAD UR13, UR4, UR5, UR13 ;  /* 0x00000005040d72a4 */ /* 0x000fe4000f8e020d */
[----:B------:R-:W-:-:S02]  /*0f40*/  ULOP3.LUT UR15, UR16, UR15, URZ, 0xc0, !UPT ;  /* 0x0000000f100f7292 */ /* 0x000fc4000f8ec03f */
[----:B------:R-:W-:Y:S01]  /*0f50*/  UIMAD UR4, UR6, UR20, UR23 ;  /* 0x00000014060472a4 */ /* 0x000fe2000f8e0217 */
[----:B------:R-:W-:Y:S01]  /*0f60*/  ULDC UR5, c[0x0][0x610] ;  /* 0x0001840000057ab9 */ /* 0x000fe20000000800 */
[----:B------:R-:W-:Y:S02]  /*0f70*/  UISETP.NE.AND UP0, UPT, UR45, URZ, UPT ;  /* 0x0000003f2d00728c */ /* 0x000fe4000bf05270 */
[----:B------:R-:W-:Y:S02]  /*0f80*/  UIMAD UR12, UR13, UR5, UR12 ;  /* 0x000000050d0c72a4 */ /* 0x000fe4000f8e020c */
[----:B------:R-:W-:-:S04]  /*0f90*/  UIMAD UR4, UR4, UR17, UR15 ;  /* 0x00000011040472a4 */ /* 0x000fc8000f8e020f */
[----:B------:R-:W-:Y:S02]  /*0fa0*/  USEL UR42, UR4, UR12, !UP0 ;  /* 0x0000000c042a7287 */ /* 0x000fe4000c000000 */
[----:B------:R-:W-:-:S12]  /*0fb0*/  USEL UR41, UR12, UR4, !UP0 ;  /* 0x000000040c297287 */ /* 0x000fd8000c000000 */
.L_x_8:
[----:B------:R-:W-:-:S08]  /*0fc0*/  NOP ;  /* 0x0000000000007918 */ /* 0x000fd00000000000 */
[----:B------:R-:W1:Y:S02]  /*0fd0*/  USETMAXREG.TRY_ALLOC.CTAPOOL UP0, 0xf0 ;  /* 0x000000f0000079c8 */ /* 0x000e640008000600 */
[----:B-1----:R-:W-:-:S13]  /*0fe0*/  PLOP3.LUT P0, PT, PT, PT, UP0, 0x80, 0x0 ;  /* 0x000000000000781c */ /* 0x002fda0003f0f008 */
[----:B------:R-:W-:Y:S05]  /*0ff0*/  @!P0 BRA `(.L_x_8) ;  /* 0xfffffffc00f08947 */ /* 0x000fea000383ffff */
[----:B------:R-:W-:Y:S01]  /*1000*/  ULDC.64 UR4, c[0x0][0x598] ;  /* 0x0001660000047ab9 */ /* 0x000fe20000000a00 */
[----:B------:R-:W-:Y:S01]  /*1010*/  ULDC.64 UR36, c[0x0][0x208] ;  /* 0x0000820000247ab9 */ /* 0x000fe20000000a00 */
[----:B------:R-:W-:-:S04]  /*1020*/  ISETP.NE.U32.AND P0, PT, RZ, UR4, PT ;  /* 0x00000004ff007c0c */ /* 0x000fc8000bf05070 */
[----:B------:R-:W-:-:S13]  /*1030*/  ISETP.NE.AND.EX P0, PT, RZ, UR5, PT, P0 ;  /* 0x00000005ff007c0c */ /* 0x000fda000bf05300 */
[----:B------:R-:W-:Y:S05]  /*1040*/  @!P0 BRA `(.L_x_11) ;  /* 0x00000000001c8947 */ /* 0x000fea0003800000 */
[----:B------:R-:W1:Y:S02]  /*1050*/  LDC.64 R2, c[0x0][0x598] ;  /* 0x00016600ff027b82 */ /* 0x000e640000000a00 */
[----:B-1----:R-:W2:Y:S02]  /*1060*/  LDG.E.64 R2, desc[UR36][R2.64] ;  /* 0x0000002402027981 */ /* 0x002ea4000c1e1b00 */
[----:B--2---:R-:W-:-:S04]  /*1070*/  ISETP.NE.U32.AND P0, PT, R2, RZ, PT ;  /* 0x000000ff0200720c */ /* 0x004fc80003f05070 */
[----:B------:R-:W-:-:S13]  /*1080*/  ISETP.NE.AND.EX P0, PT, R3, RZ, PT, P0 ;  /* 0x000000ff0300720c */ /* 0x000fda0003f05300 */
[----:B------:R-:W-:Y:S05]  /*1090*/  @!P0 BRA `(.L_x_11) ;  /* 0x0000000000088947 */ /* 0x000fea0003800000 */
[----:B------:R1:W5:Y:S01]  /*10a0*/  LD.E R2, desc[UR36][R2.64] ;  /* 0x0000002402027980 */ /* 0x000362000c101900 */
[----:B------:R-:W-:Y:S05]  /*10b0*/  BRA `(.L_x_12) ;  /* 0x0000000000247947 */ /* 0x000fea0003800000 */
.L_x_11:
[----:B------:R-:W-:Y:S02]  /*10c0*/  ULDC.64 UR4, c[0x0][0x588] ;  /* 0x0001620000047ab9 */ /* 0x000fe40000000a00 */
[----:B------:R-:W-:-:S04]  /*10d0*/  ISETP.NE.U32.AND P0, PT, RZ, UR4, PT ;  /* 0x00000004ff007c0c */ /* 0x000fc8000bf05070 */
[----:B------:R-:W-:-:S13]  /*10e0*/  ISETP.NE.AND.EX P0, PT, RZ, UR5, PT, P0 ;  /* 0x00000005ff007c0c */ /* 0x000fda000bf05300 */
[----:B------:R-:W-:Y:S05]  /*10f0*/  @!P0 BRA `(.L_x_13) ;  /* 0x00000000000c8947 */ /* 0x000fea0003800000 */
[----:B------:R-:W1:Y:S02]  /*1100*/  LDC.64 R2, c[0x0][0x588] ;  /* 0x00016200ff027b82 */ /* 0x000e640000000a00 */
[----:B-1----:R2:W5:Y:S01]  /*1110*/  LDG.E R2, desc[UR36][R2.64] ;  /* 0x0000002402027981 */ /* 0x002562000c1e1900 */
[----:B------:R-:W-:Y:S05]  /*1120*/  BRA `(.L_x_12) ;  /* 0x0000000000087947 */ /* 0x000fea0003800000 */
.L_x_13:
[----:B------:R-:W-:Y:S02]  /*1130*/  ULDC UR4, c[0x0][0x580] ;  /* 0x0001600000047ab9 */ /* 0x000fe40000000800 */
[----:B------:R-:W-:-:S07]  /*1140*/  IMAD.U32 R2, RZ, RZ, UR4 ;  /* 0x00000004ff027e24 */ /* 0x000fce000f8e00ff */
.L_x_12:
[----:B------:R-:W-:Y:S02]  /*1150*/  ULDC.64 UR4, c[0x0][0x5a0] ;  /* 0x0001680000047ab9 */ /* 0x000fe40000000a00 */
[----:B------:R-:W-:-:S04]  /*1160*/  ISETP.NE.U32.AND P0, PT, RZ, UR4, PT ;  /* 0x00000004ff007c0c */ /* 0x000fc8000bf05070 */
[----:B------:R-:W-:-:S13]  /*1170*/  ISETP.NE.AND.EX P0, PT, RZ, UR5, PT, P0 ;  /* 0x00000005ff007c0c */ /* 0x000fda000bf05300 */
[----:B------:R-:W-:Y:S05]  /*1180*/  @!P0 BRA `(.L_x_14) ;  /* 0x00000000001c8947 */ /* 0x000fea0003800000 */
[----:B------:R-:W3:Y:S02]  /*1190*/  LDC.64 R4, c[0x0][0x5a0] ;  /* 0x00016800ff047b82 */ /* 0x000ee40000000a00 */
[----:B---3--:R-:W3:Y:S02]  /*11a0*/  LDG.E.64 R4, desc[UR36][R4.64] ;  /* 0x0000002404047981 */ /* 0x008ee4000c1e1b00 */
[----:B---3--:R-:W-:-:S04]  /*11b0*/  ISETP.NE.U32.AND P0, PT, R4, RZ, PT ;  /* 0x000000ff0400720c */ /* 0x008fc80003f05070 */
[----:B------:R-:W-:-:S13]  /*11c0*/  ISETP.NE.AND.EX P0, PT, R5, RZ, PT, P0 ;  /* 0x000000ff0500720c */ /* 0x000fda0003f05300 */
[----:B------:R-:W-:Y:S05]  /*11d0*/  @!P0 BRA `(.L_x_14) ;  /* 0x0000000000088947 */ /* 0x000fea0003800000 */
[----:B------:R3:W5:Y:S01]  /*11e0*/  LD.E R16, desc[UR36][R4.64] ;  /* 0x0000002404107980 */ /* 0x000762000c101900 */
[----:B------:R-:W-:Y:S05]  /*11f0*/  BRA `(.L_x_15) ;  /* 0x0000000000247947 */ /* 0x000fea0003800000 */
.L_x_14:
[----:B------:R-:W-:Y:S02]  /*1200*/  ULDC.64 UR4, c[0x0][0x590] ;  /* 0x0001640000047ab9 */ /* 0x000fe40000000a00 */
[----:B------:R-:W-:-:S04]  /*1210*/  ISETP.NE.U32.AND P0, PT, RZ, UR4, PT ;  /* 0x00000004ff007c0c */ /* 0x000fc8000bf05070 */
[----:B------:R-:W-:-:S13]  /*1220*/  ISETP.NE.AND.EX P0, PT, RZ, UR5, PT, P0 ;  /* 0x00000005ff007c0c */ /* 0x000fda000bf05300 */
[----:B------:R-:W-:Y:S05]  /*1230*/  @!P0 BRA `(.L_x_16) ;  /* 0x00000000000c8947 */ /* 0x000fea0003800000 */
[----:B------:R-:W3:Y:S02]  /*1240*/  LDC.64 R4, c[0x0][0x590] ;  /* 0x00016400ff047b82 */ /* 0x000ee40000000a00 */
[----:B---3--:R4:W5:Y:S01]  /*1250*/  LDG.E R16, desc[UR36][R4.64] ;  /* 0x0000002404107981 */ /* 0x008962000c1e1900 */
[----:B------:R-:W-:Y:S05]  /*1260*/  BRA `(.L_x_15) ;  /* 0x0000000000087947 */ /* 0x000fea0003800000 */
.L_x_16:
[----:B------:R-:W-:Y:S02]  /*1270*/  ULDC UR4, c[0x0][0x584] ;  /* 0x0001610000047ab9 */ /* 0x000fe40000000800 */
[----:B------:R-:W-:-:S07]  /*1280*/  IMAD.U32 R16, RZ, RZ, UR4 ;  /* 0x00000004ff107e24 */ /* 0x000fce000f8e00ff */
.L_x_15:
[----:B------:R-:W-:-:S13]  /*1290*/  LOP3.LUT P0, RZ, R0, 0xff, RZ, 0xc0, !PT ;  /* 0x000000ff00ff7812 */ /* 0x000fda000780c0ff */
[----:B------:R-:W-:Y:S05]  /*12a0*/  @!P0 EXIT ;  /* 0x000000000000894d */ /* 0x000fea0003800000 */
[----:B------:R-:W-:Y:S01]  /*12b0*/  ULDC UR4, c[0x0][0x28c] ;  /* 0x0000a30000047ab9 */ /* 0x000fe20000000800 */
[----:B------:R-:W-:Y:S01]  /*12c0*/  UMOV UR38, URZ ;  /* 0x0000003f00267c82 */ /* 0x000fe20008000000 */
[----:B------:R-:W-:Y:S01]  /*12d0*/  UIADD3 UR4, UR4, 0x3f, URZ ;  /* 0x0000003f04047890 */ /* 0x000fe2000fffe03f */
[----:B------:R-:W-:-:S03]  /*12e0*/  UMOV UR39, URZ ;  /* 0x0000003f00277c82 */ /* 0x000fc60008000000 */
[----:B------:R-:W-:-:S04]  /*12f0*/  USHF.R.S32.HI UR5, URZ, 0x1f, UR4 ;  /* 0x0000001f3f057899 */ /* 0x000fc80008011404 */
[----:B------:R-:W-:-:S04]  /*1300*/  ULEA.HI UR5, UR5, UR4, URZ, 0x6 ;  /* 0x0000000405057291 */ /* 0x000fc8000f8f303f */
[----:B------:R-:W-:-:S12]  /*1310*/  USHF.R.S32.HI UR44, URZ, 0x6, UR5 ;  /* 0x000000063f2c7899 */ /* 0x000fd80008011405 */
.L_x_546:
[----:B0-----:R-:W0:Y:S01]  /*1320*/  S2R R0, SR_TID.X ;  /* 0x0000000000007919 */ /* 0x001e220000002100 */
[----:B-1----:R-:W1:Y:S01]  /*1330*/  S2UR UR7, SR_CgaCtaId ;  /* 0x00000000000779c3 */ /* 0x002e620000008800 */
[----:B------:R-:W-:Y:S02]  /*1340*/  UMOV UR6, 0x400 ;  /* 0x0000040000067882 */ /* 0x000fe40000000000 */
[----:B-1----:R-:W-:Y:S01]  /*1350*/  ULEA UR6, UR7, UR6, 0x18 ;  /* 0x0000000607067291 */ /* 0x002fe2000f8ec03f */
[----:B0-----:R-:W-:-:S04]  /*1360*/  LOP3.LUT R0, R0, 0x80, RZ, 0xc0, !PT ;  /* 0x0000008000007812 */ /* 0x001fc800078ec0ff */
[----:B------:R-:W-:-:S06]  /*1370*/  SHF.R.U32.HI R0, RZ, 0x7, R0 ;  /* 0x00000007ff007819 */ /* 0x000fcc0000011600 */
[----:B------:R-:W0:Y:S02]  /*1380*/  SHFL.IDX PT, R0, R0, RZ, 0x1f ;  /* 0x00001fff00007589 */ /* 0x000e2400000e0000 */
[----:B0-----:R-:W-:-:S13]  /*1390*/  R2UR UR4, R0 ;  /* 0x00000000000472ca */ /* 0x001fda00000e0000 */
[----:B------:R-:W-:-:S04]  /*13a0*/  ULEA.HI UR5, UR4, UR4, URZ, 0x1 ;  /* 0x0000000404057291 */ /* 0x000fc8000f8f083f */
[----:B------:R-:W-:-:S04]  /*13b0*/  ULOP3.LUT UR5, UR5, 0x7fffe, URZ, 0xc0, !UPT ;  /* 0x0007fffe05057892 */ /* 0x000fc8000f8ec03f */
[----:B------:R-:W-:-:S03]  /*13c0*/  UIADD3 UR5, UR4, -UR5, URZ ;  /* 0x8000000504057290 */ /* 0x000fc6000fffe03f */
[----:B------:R-:W-:Y:S01]  /*13d0*/  ULDC UR4, c[0x0][0x28c] ;  /* 0x0000a30000047ab9 */ /* 0x000fe20000000800 */
[----:B------:R-:W-:Y:S01]  /*13e0*/  ULEA UR5, UR5, UR6, 0xd ;  /* 0x0000000605057291 */ /* 0x000fe2000f8e683f */
[----:B------:R-:W-:-:S03]  /*13f0*/  ISETP.LT.AND P0, PT, RZ, UR4, PT ;  /* 0x00000004ff007c0c */ /* 0x000fc6000bf01270 */
[----:B------:R-:W-:-:S04]  /*1400*/  UIADD3 UR5, UR5, 0x100, URZ ;  /* 0x0000010005057890 */ /* 0x000fc8000fffe03f */
[----:B------:R-:W-:-:S04]  /*1410*/  USHF.R.U32.HI UR5, URZ, 0x4, UR5 ;  /* 0x000000043f057899 */ /* 0x000fc80008011605 */
[----:B------:R-:W-:Y:S02]  /*1420*/  ULOP3.LUT UR46, UR5, 0x3fff, URZ, 0xc0, !UPT ;  /* 0x00003fff052e7892 */ /* 0x000fe4000f8ec03f */
[----:B---3--:R-:W-:Y:S10]  /*1430*/  @P0 BRA `(.L_x_17) ;  /* 0x0000000000400947 */ /* 0x008ff40003800000 */
[----:B------:R-:W-:Y:S01]  /*1440*/  MOV R0, 0x0 ;  /* 0x0000000000007802 */ /* 0x000fe20000000f00 */
[----:B------:R-:W-:Y:S01]  /*1450*/  ULDC.64 UR4, c[0x4][0x68] ;  /* 0x01001a0000047ab9 */ /* 0x000fe20000000a00 */
[----:B------:R-:W-:Y:S01]  /*1460*/  ULDC.64 UR6, c[0x4][0x8] ;  /* 0x0100020000067ab9 */ /* 0x000fe20000000a00 */
[----:B---34-:R-:W-:Y:S01]  /*1470*/  MOV R4, UR4 ;  /* 0x0000000400047c02 */ /* 0x018fe20008000f00 */
[----:B------:R0:W1:Y:S01]  /*1480*/  LDC.64 R14, c[0x4][R0] ;  /* 0x01000000000e7b82 */ /* 0x0000620000000a00 */
[----:B------:R-:W-:Y:S01]  /*1490*/  IMAD.U32 R5, RZ, RZ, UR5 ;  /* 0x00000005ff057e24 */ /* 0x000fe2000f8e00ff */
[----:B------:R-:W-:Y:S01]  /*14a0*/  ULDC.64 UR4, c[0x4][0x70] ;  /* 0x01001c0000047ab9 */ /* 0x000fe20000000a00 */
[----:B------:R-:W-:Y:S01]  /*14b0*/  IMAD.U32 R10, RZ, RZ, UR6 ;  /* 0x00000006ff0a7e24 */ /* 0x000fe2000f8e00ff */
[----:B------:R-:W-:Y:S01]  /*14c0*/  MOV R11, UR7 ;  /* 0x00000007000b7c02 */ /* 0x000fe20008000f00 */
[----:B------:R-:W-:Y:S02]  /*14d0*/  IMAD.U32 R6, RZ, RZ, UR4 ;  /* 0x00000004ff067e24 */ /* 0x000fe4000f8e00ff */
[----:B------:R-:W-:-:S02]  /*14e0*/  IMAD.U32 R7, RZ, RZ, UR5 ;  /* 0x00000005ff077e24 */ /* 0x000fc4000f8e00ff */
[----:B------:R-:W-:Y:S02]  /*14f0*/  IMAD.MOV.U32 R8, RZ, RZ, 0x1e1 ;  /* 0x000001e1ff087424 */ /* 0x000fe400078e00ff */
[----:B------:R-:W-:Y:S02]  /*1500*/  IMAD.MOV.U32 R12, RZ, RZ, 0x1 ;  /* 0x00000001ff0c7424 */ /* 0x000fe400078e00ff */
[----:B0-----:R-:W-:-:S07]  /*1510*/  IMAD.MOV.U32 R13, RZ, RZ, RZ ;  /* 0x000000ffff0d7224 */ /* 0x001fce00078e00ff */
[----:B------:R-:W-:-:S07]  /*1520*/  LEPC R20, `(.L_x_17) ;  /* 0x000000001014794e */ /* 0x000fce0000000000 */
[----:B-12--5:R-:W-:Y:S05]  /*1530*/  CALL.ABS.NOINC R14 ;  /* 0x000000000e007343 */ /* 0x026fea0003c00000 */
.L_x_17:
[----:B------:R-:W-:-:S06]  /*1540*/  ULOP3.LUT UR4, UR40, 0x1, URZ, 0xfc, !UPT ;  /* 0x0000000128047892 */ /* 0x000fcc000f8efc3f */
[----:B------:R-:W-:-:S05]  /*1550*/  IMAD.U32 R0, RZ, RZ, UR4 ;  /* 0x00000004ff007e24 */ /* 0x000fca000f8e00ff */
[----:B------:R-:W-:-:S13]  /*1560*/  ISETP.NE.AND P0, PT, R0, 0x3, PT ;  /* 0x000000030000780c */ /* 0x000fda0003f05270 */
[----:B------:R-:W-:Y:S05]  /*1570*/  @!P0 BRA `(.L_x_18) ;  /* 0x0000000000048947 */ /* 0x000fea0003800000 */
[----:B------:R-:W-:Y:S01]  /*1580*/  BPT.TRAP 0x1 ;  /* 0x000000040000795c */ /* 0x000fe20000300000 */
.L_x_18:
[----:B------:R-:W0:Y:S01]  /*1590*/  S2UR UR5, SR_CgaCtaId ;  /* 0x00000000000579c3 */ /* 0x000e220000008800 */
[----:B------:R-:W-:Y:S01]  /*15a0*/  UMOV UR4, 0x400 ;  /* 0x0000040000047882 */ /* 0x000fe20000000000 */
[----:B---34-:R-:W-:Y:S01]  /*15b0*/  MOV R5, UR39 ;  /* 0x0000002700057c02 */ /* 0x018fe20008000f00 */
[----:B--2---:R-:W-:-:S05]  /*15c0*/  IMAD.U32 R3, RZ, RZ, UR38 ;  /* 0x00000026ff037e24 */ /* 0x004fca000f8e00ff */
[----:B------:R-:W-:Y:S01]  /*15d0*/  SHF.L.U32 R3, R3, 0x1f, RZ ;  /* 0x0000001f03037819 */ /* 0x000fe200000006ff */
[----:B0-----:R-:W-:-:S06]  /*15e0*/  ULEA UR4, UR5, UR4, 0x18 ;  /* 0x0000000405047291 */ /* 0x001fcc000f8ec03f */
[----:B------:R-:W-:-:S04]  /*15f0*/  IMAD.U32 R0, RZ, RZ, UR4 ;  /* 0x00000004ff007e24 */ /* 0x000fc8000f8e00ff */
[----:B------:R-:W-:-:S04]  /*1600*/  IMAD R4, R5, 0x8, R0 ;  /* 0x0000000805047824 */ /* 0x000fc800078e0200 */
[----:B------:R0:W1:Y:S01]  /*1610*/  SYNCS.PHASECHK.TRANS64.TRYWAIT P1, [R4+URZ], R3 ;  /* 0x00000003040075a7 */ /* 0x000062000802017f */
[----:B------:R-:W-:Y:S05]  /*1620*/  @!P0 BRA `(.L_x_19) ;  /* 0x0000000000048947 */ /* 0x000fea0003800000 */
[----:B------:R-:W-:Y:S01]  /*1630*/  BPT.TRAP 0x1 ;  /* 0x000000040000795c */ /* 0x000fe20000300000 */
.L_x_19:
[----:B-1----:R-:W-:Y:S05]  /*1640*/  @P1 BRA `(.L_x_20) ;  /* 0x0000000000081947 */ /* 0x002fea0003800000 */
[----:B------:R-:W1:Y:S02]  /*1650*/  SYNCS.PHASECHK.TRANS64.TRYWAIT P1, [R4+URZ], R3 ;  /* 0x00000003040075a7 */ /* 0x000e64000802017f */
[----:B-1----:R-:W-:Y:S05]  /*1660*/  @!P1 BRA `(.L_x_21) ;  /* 0x000001a800b49947 */ /* 0x002fea0003800000 */
.L_x_20:
[----:B------:R-:W-:-:S04]  /*1670*/  UISETP.LT.AND UP0, UPT, UR44, 0x1, UPT ;  /* 0x000000012c00788c */ /* 0x000fc8000bf01270 */
[----:B------:R-:W-:-:S06]  /*1680*/  USEL UR4, UR44, 0x1, UP0 ;  /* 0x000000012c047887 */ /* 0x000fcc0008000000 */
[----:B01----:R-:W-:Y:S01]  /*1690*/  IMAD.U32 R3, RZ, RZ, UR4 ;  /* 0x00000004ff037e24 */ /* 0x003fe2000f8e00ff */
[----:B------:R-:W-:Y:S05]  /*16a0*/  WARPSYNC.ALL ;  /* 0x0000000000007948 */ /* 0x000fea0003800000 */
[----:B------:R-:W-:-:S04]  /*16b0*/  IADD3 R3, -R3, UR44, RZ ;  /* 0x0000002c03037c10 */ /* 0x000fc8000fffe1ff */
[----:B------:R-:W-:Y:S02]  /*16c0*/  ISETP.GE.AND P1, PT, R3, 0x1, PT ;  /* 0x000000010300780c */ /* 0x000fe40003f26270 */
[----:B------:R-:W-:Y:S01]  /*16d0*/  R2UR UR4, R0 ;  /* 0x00000000000472ca */ /* 0x000fe200000e0000 */
[----:B------:R-:W-:Y:S01]  /*16e0*/  WARPGROUP.ARRIVE ;  /* 0x00000000000079c5 */ /* 0x000fe20000000000 */
[----:B------:R-:W-:Y:S01]  /*16f0*/  UMOV UR9, 0x40000040 ;  /* 0x4000004000097882 */ /* 0x000fe20000000000 */
[----:B------:R-:W-:Y:S01]  /*1700*/  UMOV UR11, 0x40000040 ;  /* 0x40000040000b7882 */ /* 0x000fe20000000000 */
[----:B------:R-:W-:Y:S04]  /*1710*/  STL [R1+0x2c8], R17 ;  /* 0x0002c81101007387 */ /* 0x000fe80000100800 */
[----:B-----5:R0:W-:Y:S04]  /*1720*/  STL [R1+0x2c4], R16 ;  /* 0x0002c41001007387 */ /* 0x0201e80000100800 */
[----:B------:R1:W-:Y:S01]  /*1730*/  STL [R1+0x2c0], R3 ;  /* 0x0002c00301007387 */ /* 0x0003e20000100800 */
[----:B------:R-:W-:-:S03]  /*1740*/  UIADD3 UR4, UR4, 0x18100, URZ ;  /* 0x0001810004047890 */ /* 0x000fc6000fffe03f */
[----:B------:R2:W-:Y:S01]  /*1750*/  STL [R1+0x2bc], R2 ;  /* 0x0002bc0201007387 */ /* 0x0005e20000100800 */
[----:B------:R-:W-:-:S03]  /*1760*/  USHF.R.U32.HI UR4, URZ, 0x4, UR4 ;  /* 0x000000043f047899 */ /* 0x000fc60008011604 */
[----:B------:R3:W-:Y:S01]  /*1770*/  STL [R1+0x2cc], R0 ;  /* 0x0002cc0001007387 */ /* 0x0007e20000100800 */
[----:B------:R-:W-:Y:S02]  /*1780*/  ULOP3.LUT UR5, UR4, 0x3fff, URZ, 0xc0, !UPT ;  /* 0x00003fff04057892 */ /* 0x000fe4000f8ec03f */
[----:B------:R-:W-:Y:S02]  /*1790*/  ULOP3.LUT UR4, UR46, 0x10000, URZ, 0xfc, !UPT ;  /* 0x000100002e047892 */ /* 0x000fe4000f8efc3f */
[----:B------:R-:W-:Y:S02]  /*17a0*/  ULOP3.LUT UR5, UR5, 0x10000, URZ, 0xfc, !UPT ;  /* 0x0001000005057892 */ /* 0x000fe4000f8efc3f */
[----:B------:R-:W-:Y:S02]  /*17b0*/  ULEA UR6, UR39, UR4, 0xb ;  /* 0x0000000427067291 */ /* 0x000fe4000f8e583f */
[----:B------:R-:W-:-:S05]  /*17c0*/  ULEA UR7, UR39, UR5, 0xb ;  /* 0x0000000527077291 */ /* 0x000fca000f8e583f */
[----:B------:R-:W-:Y:S02]  /*17d0*/  UMOV UR8, UR6 ;  /* 0x0000000600087c82 */ /* 0x000fe40008000000 */
[----:B------:R-:W-:Y:S02]  /*17e0*/  UMOV UR10, UR7 ;  /* 0x00000007000a7c82 */ /* 0x000fe40008000000 */
[----:B------:R-:W-:Y:S01]  /*17f0*/  HGMMA.64x256x16.F32.BF16 R24, gdesc[UR8], RZ, !UPT, gsb0 ;  /* 0x03e00000081879f0 */ /* 0x000fe2000c0018ff */
[----:B------:R-:W-:Y:S01]  /*1800*/  UIADD3 UR8, UR6, 0x400, URZ ;  /* 0x0000040006087890 */ /* 0x000fe2000fffe03f */
[----:B------:R-:W-:Y:S01]  /*1810*/  UMOV UR9, 0x40000040 ;  /* 0x4000004000097882 */ /* 0x000fe20000000000 */
[----:B------:R-:W-:Y:S02]  /*1820*/  WARPGROUP.DEPBAR.LE gsb0, 0x0 ;  /* 0x00008000000079c5 */ /* 0x000fe40000010000 */
[----:B------:R-:W-:Y:S01]  /*1830*/  STL.64 [R1], R24 ;  /* 0x0000001801007387 */ /* 0x000fe20000100a00 */
[----:B------:R-:W-:Y:S01]  /*1840*/  MOV R235, R46 ;  /* 0x0000002e00eb7202 */ /* 0x000fe20000000f00 */
[----:B------:R-:W-:Y:S01]  /*1850*/  IMAD.MOV.U32 R234, RZ, RZ, R47 ;  /* 0x000000ffffea7224 */ /* 0x000fe200078e002f */
[----:B------:R-:W-:Y:S01]  /*1860*/  MOV R230, R51 ;  /* 0x0000003300e67202 */ /* 0x000fe20000000f00 */
[----:B------:R-:W-:Y:S01]  /*1870*/  STL.64 [R1+0x8], R26 ;  /* 0x0000081a01007387 */ /* 0x000fe20000100a00 */
[----:B------:R-:W-:Y:S01]  /*1880*/  IMAD.MOV.U32 R233, RZ, RZ, R48 ;  /* 0x000000ffffe97224 */ /* 0x000fe200078e0030 */
[----:B------:R-:W-:Y:S01]  /*1890*/  MOV R225, R56 ;  /* 0x0000003800e17202 */ /* 0x000fe20000000f00 */
[----:B------:R-:W-:Y:S01]  /*18a0*/  IMAD.MOV.U32 R232, RZ, RZ, R49 ;  /* 0x000000ffffe87224 */ /* 0x000fe200078e0031 */
        /* <DEDUP_REMOVED lines=48> */
[----:B0-----:R-:W-:Y:S01]  /*1bb0*/  MOV R16, R136 ;  /* 0x0000008800107202 */ /* 0x001fe20000000f00 */
[----:B------:R-:W-:Y:S01]  /*1bc0*/  IMAD.MOV.U32 R164, RZ, RZ, R80 ;  /* 0x000000ffffa47224 */ /* 0x000fe200078e0050 */
[----:B------:R-:W-:Y:S01]  /*1bd0*/  MOV R12, R140 ;  /* 0x0000008c000c7202 */ /* 0x000fe20000000f00 */
[----:B------:R-:W-:Y:S01]  /*1be0*/  IMAD.MOV.U32 R166, RZ, RZ, R82 ;  /* 0x000000ffffa67224 */ /* 0x000fe200078e0052 */
[----:B------:R-:W-:Y:S01]  /*1bf0*/  MOV R8, R144 ;  /* 0x0000009000087202 */ /* 0x000fe20000000f00 */
[----:B------:R-:W-:Y:S01]  /*1c00*/  IMAD.MOV.U32 R167, RZ, RZ, R83 ;  /* 0x000000ffffa77224 */ /* 0x000fe200078e0053 */
[----:B------:R-:W-:Y:S01]  /*1c10*/  MOV R4, R148 ;  /* 0x0000009400047202 */ /* 0x000fe20000000f00 */
[----:B------:R-:W-:Y:S01]  /*1c20*/  IMAD.MOV.U32 R168, RZ, RZ, R84 ;  /* 0x000000ffffa87224 */ /* 0x000fe200078e0054 */
[----:B------:R0:W-:Y:S01]  /*1c30*/  STL.64 [R1+0x50], R44 ;  /* 0x0000502c01007387 */ /* 0x0001e20000100a00 */
[----:B------:R-:W-:-:S02]  /*1c40*/  IMAD.MOV.U32 R169, RZ, RZ, R85 ;  /* 0x000000ffffa97224 */ /* 0x000fc400078e0055 */
[----:B------:R-:W-:Y:S01]  /*1c50*/  IMAD.MOV.U32 R171, RZ, RZ, R87 ;  /* 0x000000ffffab7224 */ /* 0x000fe200078e0057 */
[----:B------:R-:W-:Y:S01]  /*1c60*/  STL [R1+0x580], R152 ;  /* 0x0005809801007387 */ /* 0x000fe20000100800 */
[----:B------:R-:W-:Y:S02]  /*1c70*/  IMAD.MOV.U32 R172, RZ, RZ, R88 ;  /* 0x000000ffffac7224 */ /* 0x000fe400078e0058 */
[----:B------:R-:W-:Y:S02]  /*1c80*/  IMAD.MOV.U32 R173, RZ, RZ, R89 ;  /* 0x000000ffffad7224 */ /* 0x000fe400078e0059 */
[----:B------:R-:W-:Y:S02]  /*1c90*/  IMAD.MOV.U32 R174, RZ, RZ, R90 ;  /* 0x000000ffffae7224 */ /* 0x000fe400078e005a */
[----:B------:R-:W-:Y:S02]  /*1ca0*/  IMAD.MOV.U32 R176, RZ, RZ, R92 ;  /* 0x000000ffffb07224 */ /* 0x000fe400078e005c */
[----:B------:R-:W-:-:S02]  /*1cb0*/  IMAD.MOV.U32 R177, RZ, RZ, R93 ;  /* 0x000000ffffb17224 */ /* 0x000fc400078e005d */
[----:B------:R-:W-:Y:S02]  /*1cc0*/  IMAD.MOV.U32 R178, RZ, RZ, R94 ;  /* 0x000000ffffb27224 */ /* 0x000fe400078e005e */
        /* <DEDUP_REMOVED lines=41> */
[----:B-1----:R-:W-:Y:S02]  /*1f60*/  IMAD.MOV.U32 R3, RZ, RZ, R149 ;  /* 0x000000ffff037224 */ /* 0x002fe400078e0095 */
[----:B--2---:R-:W-:Y:S02]  /*1f70*/  IMAD.MOV.U32 R2, RZ, RZ, R150 ;  /* 0x000000ffff027224 */ /* 0x004fe400078e0096 */
[----:B---3--:R-:W-:Y:S02]  /*1f80*/  IMAD.MOV.U32 R0, RZ, RZ, R151 ;  /* 0x000000ffff007224 */ /* 0x008fe400078e0097 */
[----:B0-----:R-:W-:-:S06]  /*1f90*/  WARPGROUP.ARRIVE ;  /* 0x00000000000079c5 */ /* 0x001fcc0000000000 */
[----:B------:R-:W-:Y:S03]  /*1fa0*/  HGMMA.64x256x16.F32.BF16 R24, gdesc[UR8], RZ, !UPT, gsb0 ;  /* 0x03e00000081879f0 */ /* 0x000fe6000c0018ff */
[----:B------:R-:W-:Y:S02]  /*1fb0*/  WARPGROUP.DEPBAR.LE gsb0, 0x0 ;  /* 0x00008000000079c5 */ /* 0x000fe40000010000 */
[----:B------:R-:W-:Y:S04]  /*1fc0*/  STL.64 [R1+0x578], R150 ;  /* 0x0005789601007387 */ /* 0x000fe80000100a00 */
        /* <DEDUP_REMOVED lines=20> */
[----:B------:R0:W-:Y:S04]  /*2110*/  STL.64 [R1+0x4d0], R108 ;  /* 0x0004d06c01007387 */ /* 0x0001e80000100a00 */
[----:B0-----:R-:W2:Y:S04]  /*2120*/  LDL.LU R108, [R1] ;  /* 0x00000000016c7983 */ /* 0x001ea80000300800 */
[----:B------:R-:W2:Y:S04]  /*2130*/  LDL.LU R109, [R1+0x4] ;  /* 0x00000400016d7983 */ /* 0x000ea80000300800 */
        /* <DEDUP_REMOVED lines=19> */
[----:B------:R-:W2:Y:S01]  /*2270*/  LDL.LU R129, [R1+0x54] ;  /* 0x0000540001817983 */ /* 0x000ea20000300800 */
        /* <DEDUP_REMOVED lines=18> */
[----:B------:R-:W-:Y:S01]  /*23a0*/  UIADD3 UR8, UR6, 0x2, URZ ;  /* 0x0000000206087890 */ /* 0x000fe2000fffe03f */
[----:B------:R-:W-:Y:S01]  /*23b0*/  IMAD.MOV.U32 R143, RZ, RZ, R222 ;  /* 0x000000ffff8f7224 */ /* 0x000fe200078e00de */
[----:B------:R-:W-:Y:S01]  /*23c0*/  MOV R222, R14 ;  /* 0x0000000e00de7202 */ /* 0x000fe20000000f00 */
[----:B------:R-:W-:Y:S01]  /*23d0*/  IMAD.MOV.U32 R144, RZ, RZ, R221 ;  /* 0x000000ffff907224 */ /* 0x000fe200078e00dd */
[----:B------:R-:W-:Y:S01]  /*23e0*/  UIADD3 UR10, UR7, 0x2, URZ ;  /* 0x00000002070a7890 */ /* 0x000fe2000fffe03f */
[----:B------:R-:W-:Y:S01]  /*23f0*/  IMAD.MOV.U32 R145, RZ, RZ, R220 ;  /* 0x000000ffff917224 */ /* 0x000fe200078e00dc */
[----:B------:R-:W-:Y:S01]  /*2400*/  UMOV UR9, 0x40000040 ;  /* 0x4000004000097882 */ /* 0x000fe20000000000 */
[----:B------:R-:W-:Y:S01]  /*2410*/  IMAD.MOV.U32 R147, RZ, RZ, R218 ;  /* 0x000000ffff937224 */ /* 0x000fe200078e00da */
[----:B------:R-:W-:Y:S01]  /*2420*/  MOV R218, R18 ;  /* 0x0000001200da7202 */ /* 0x000fe20000000f00 */
[----:B------:R-:W-:Y:S01]  /*2430*/  IMAD.MOV.U32 R148, RZ, RZ, R217 ;  /* 0x000000ffff947224 */ /* 0x000fe200078e00d9 */
[----:B------:R-:W-:Y:S01]  /*2440*/  UMOV UR11, 0x40000040 ;  /* 0x40000040000b7882 */ /* 0x000fe20000000000 */
[----:B------:R-:W-:-:S02]  /*2450*/  IMAD.MOV.U32 R149, RZ, RZ, R216 ;  /* 0x000000ffff957224 */ /* 0x000fc400078e00d8 */
[----:B------:R-:W-:Y:S01]  /*2460*/  IMAD.MOV.U32 R151, RZ, RZ, R214 ;  /* 0x000000ffff977224 */ /* 0x000fe200078e00d6 */
[----:B------:R-:W-:Y:S01]  /*2470*/  MOV R214, R22 ;  /* 0x0000001600d67202 */ /* 0x000fe20000000f00 */
        /* <DEDUP_REMOVED lines=17> */
[----:B------:R-:W-:-:S06]  /*2590*/  IMAD.MOV.U32 R235, RZ, RZ, R0 ;  /* 0x000000ffffeb7224 */ /* 0x000fcc00078e0000 */
[----:B--2---:R-:W-:-:S06]  /*25a0*/  WARPGROUP.ARRIVE ;  /* 0x00000000000079c5 */ /* 0x004fcc0000000000 */
[----:B------:R-:W-:Y:S03]  /*25b0*/  HGMMA.64x256x16.F32.BF16 R108, gdesc[UR8], R108, gsb0 ;  /* 0x03e00000086c79f0 */ /* 0x000fe6000800186c */
[----:B------:R-:W-:Y:S02]  /*25c0*/  WARPGROUP.DEPBAR.LE gsb0, 0x0 ;  /* 0x00008000000079c5 */ /* 0x000fe40000010000 */
[----:B------:R-:W-:Y:S04]  /*25d0*/  STL.64 [R1], R108 ;  /* 0x0000006c01007387 */ /* 0x000fe80000100a00 */
        /* <DEDUP_REMOVED lines=63> */
[----:B0-----:R-:W2:Y:S04]  /*29d0*/  LDL.LU R152, [R1+0x580] ;  /* 0x0005800001987983 */ /* 0x001ea80000300800 */
[----:B------:R-:W3:Y:S04]  /*29e0*/  LDL.LU.64 R150, [R1+0x578] ;  /* 0x0005780001967983 */ /* 0x000ee80000300a00 */
        /* <DEDUP_REMOVED lines=20> */
[----:B------:R-:W3:Y:S01]  /*2b30*/  LDL.LU.64 R108, [R1+0x4d0] ;  /* 0x0004d000016c7983 */ /* 0x000ee20000300a00 */
[----:B------:R-:W-:Y:S01]  /*2b40*/  UIADD3 UR8, UR6, 0x402, URZ ;  /* 0x0000040206087890 */ /* 0x000fe2000fffe03f */
[----:B------:R-:W-:Y:S01]  /*2b50*/  UMOV UR9, 0x40000040 ;  /* 0x4000004000097882 */ /* 0x000fe20000000000 */
[----:B---3--:R-:W-:-:S07]  /*2b60*/  WARPGROUP.ARRIVE ;  /* 0x00000000000079c5 */ /* 0x008fce0000000000 */
[----:B------:R-:W-:Y:S03]  /*2b70*/  HGMMA.64x256x16.F32.BF16 R24, gdesc[UR8], R24, gsb0 ;  /* 0x03e00000081879f0 */ /* 0x000fe60008001818 */
        /* <DEDUP_REMOVED lines=65> */
[----:B0-----:R-:W3:Y:S04]  /*2f90*/  LDL.LU.64 R24, [R1] ;  /* 0x0000000001187983 */ /* 0x001ee80000300a00 */
        /* <DEDUP_REMOVED lines=63> */
[----:B------:R-:W-:-:S02]  /*3390*/  UIADD3 UR8, UR6, 0x4, URZ ;  /* 0x0000000406087890 */ /* 0x000fc4000fffe03f */
[----:B------:R-:W-:Y:S01]  /*33a0*/  UIADD3 UR10, UR7, 0x4, URZ ;  /* 0x00000004070a7890 */ /* 0x000fe2000fffe03f */
[----:B------:R-:W-:Y:S01]  /*33b0*/  UMOV UR9, 0x40000040 ;  /* 0x4000004000097882 */ /* 0x000fe20000000000 */
[----:B------:R-:W-:Y:S01]  /*33c0*/  UMOV UR11, 0x40000040 ;  /* 0x40000040000b7882 */ /* 0x000fe20000000000 */
[----:B---3--:R-:W-:-:S06]  /*33d0*/  WARPGROUP.ARRIVE ;  /* 0x00000000000079c5 */ /* 0x008fcc0000000000 */
[----:B------:R-:W-:Y:S03]  /*33e0*/  HGMMA.64x256x16.F32.BF16 R24, gdesc[UR8], R24, gsb0 ;  /* 0x03e00000081879f0 */ /* 0x000fe60008001818 */
[----:B------:R-:W-:Y:S02]  /*33f0*/  WARPGROUP.DEPBAR.LE gsb0, 0x0 ;  /* 0x00008000000079c5 */ /* 0x000fe40000010000 */
[----:B------:R-:W-:Y:S01]  /*3400*/  STL.64 [R1], R24 ;  /* 0x0000001801007387 */ /* 0x000fe20000100a00 */
        /* <DEDUP_REMOVED lines=39> */
[----:B------:R0:W-:Y:S01]  /*3680*/  STL.64 [R1+0x50], R44 ;  /* 0x0000502c01007387 */ /* 0x0001e20000100a00 */
[----:B------:R-:W-:Y:S01]  /*3690*/  IMAD.MOV.U32 R209, RZ, RZ, R125 ;  /* 0x000000ffffd17224 */ /* 0x000fe200078e007d */
[----:B------:R-:W-:Y:S01]  /*36a0*/  MOV R192, R108 ;  /* 0x0000006c00c07202 */ /* 0x000fe20000000f00 */
[----:B------:R-:W-:Y:S01]  /*36b0*/  IMAD.MOV.U32 R206, RZ, RZ, R122 ;  /* 0x000000ffffce7224 */ /* 0x000fe200078e007a */
[----:B------:R-:W3:Y:S01]  /*36c0*/  LDL.LU.64 R150, [R1+0x4c8] ;  /* 0x0004c80001967983 */ /* 0x000ee20000300a00 */
        /* <DEDUP_REMOVED lines=60> */
[----:B------:R-:W-:-:S02]  /*3a90*/  IMAD.MOV.U32 R167, RZ, RZ, R83 ;  /* 0x000000ffffa77224 */ /* 0x000fc400078e0053 */
[----:B------:R-:W-:Y:S01]  /*3aa0*/  IMAD.MOV.U32 R165, RZ, RZ, R81 ;  /* 0x000000ffffa57224 */ /* 0x000fe200078e0051 */
[----:B------:R-:W3:Y:S01]  /*3ab0*/  LDL.LU.64 R118, [R1+0x448] ;  /* 0x0004480001767983 */ /* 0x000ee20000300a00 */
[----:B------:R-:W-:Y:S02]  /*3ac0*/  IMAD.MOV.U32 R162, RZ, RZ, R78 ;  /* 0x000000ffffa27224 */ /* 0x000fe400078e004e */
[----:B------:R-:W-:Y:S01]  /*3ad0*/  IMAD.MOV.U32 R163, RZ, RZ, R79 ;  /* 0x000000ffffa37224 */ /* 0x000fe200078e004f */
[----:B------:R-:W3:Y:S01]  /*3ae0*/  LDL.LU.64 R116, [R1+0x440] ;  /* 0x0004400001747983 */ /* 0x000ee20000300a00 */
[----:B------:R-:W-:Y:S02]  /*3af0*/  IMAD.MOV.U32 R161, RZ, RZ, R77 ;  /* 0x000000ffffa17224 */ /* 0x000fe400078e004d */
        /* <DEDUP_REMOVED lines=58> */
[----:B0-----:R-:W3:Y:S04]  /*3ea0*/  LDL.LU.64 R44, [R1+0x320] ;  /* 0x00032000012c7983 */ /* 0x001ee80000300a00 */
        /* <DEDUP_REMOVED lines=11> */
[----:B------:R-:W-:-:S02]  /*3f60*/  UMOV UR9, 0x40000040 ;  /* 0x4000004000097882 */ /* 0x000fc40000000000 */
[----:B--2---:R-:W-:Y:S01]  /*3f70*/  STL [R1+0x2b8], R152 ;  /* 0x0002b89801007387 */ /* 0x004fe20000100800 */
[----:B---3--:R-:W-:-:S06]  /*3f80*/  WARPGROUP.ARRIVE ;  /* 0x00000000000079c5 */ /* 0x008fcc0000000000 */
        /* <DEDUP_REMOVED lines=66> */
[----:B------:R-:W-:-:S02]  /*43b0*/  IMAD.MOV.U32 R148, RZ, RZ, R222 ;  /* 0x000000ffff947224 */ /* 0x000fc400078e00de */
[----:B------:R-:W-:Y:S01]  /*43c0*/  IMAD.MOV.U32 R152, RZ, RZ, R218 ;  /* 0x000000ffff987224 */ /* 0x000fe200078e00da */
[----:B------:R-:W-:Y:S01]  /*43d0*/  UIADD3 UR8, UR6, 0x6, URZ ;  /* 0x0000000606087890 */ /* 0x000fe2000fffe03f */
[----:B------:R-:W-:Y:S01]  /*43e0*/  IMAD.MOV.U32 R149, RZ, RZ, R221 ;  /* 0x000000ffff957224 */ /* 0x000fe200078e00dd */
[----:B------:R-:W-:Y:S01]  /*43f0*/  UIADD3 UR10, UR7, 0x6, URZ ;  /* 0x00000006070a7890 */ /* 0x000fe2000fffe03f */
[----:B------:R-:W-:Y:S01]  /*4400*/  IMAD.MOV.U32 R151, RZ, RZ, R219 ;  /* 0x000000ffff977224 */ /* 0x000fe200078e00db */
[----:B------:R-:W-:Y:S01]  /*4410*/  MOV R219, R22 ;  /* 0x0000001600db7202 */ /* 0x000fe20000000f00 */
[----:B------:R-:W-:Y:S01]  /*4420*/  IMAD.MOV.U32 R131, RZ, RZ, R17 ;  /* 0x000000ffff837224 */ /* 0x000fe200078e0011 */
[----:B------:R-:W-:Y:S01]  /*4430*/  UMOV UR9, 0x40000040 ;  /* 0x4000004000097882 */ /* 0x000fe20000000000 */
[----:B------:R-:W-:Y:S01]  /*4440*/  IMAD.MOV.U32 R132, RZ, RZ, R16 ;  /* 0x000000ffff847224 */ /* 0x000fe200078e0010 */
[----:B------:R-:W-:Y:S01]  /*4450*/  UMOV UR11, 0x40000040 ;  /* 0x40000040000b7882 */ /* 0x000fe20000000000 */
[----:B------:R-:W-:Y:S01]  /*4460*/  IMAD.MOV.U32 R133, RZ, RZ, R3 ;  /* 0x000000ffff857224 */ /* 0x000fe200078e0003 */
[----:B------:R0:W5:Y:S01]  /*4470*/  LDL.LU R0, [R1+0x2cc] ;  /* 0x0002cc0001007983 */ /* 0x0001620000300800 */
[----:B------:R-:W-:-:S02]  /*4480*/  IMAD.MOV.U32 R218, RZ, RZ, R23 ;  /* 0x000000ffffda7224 */ /* 0x000fc400078e0017 */
[----:B------:R-:W-:Y:S01]  /*4490*/  IMAD.MOV.U32 R220, RZ, RZ, R21 ;  /* 0x000000ffffdc7224 */ /* 0x000fe200078e0015 */
[----:B------:R0:W5:Y:S01]  /*44a0*/  LDL.LU R17, [R1+0x2c8] ;  /* 0x0002c80001117983 */ /* 0x0001620000300800 */
[----:B------:R-:W-:Y:S02]  /*44b0*/  IMAD.MOV.U32 R221, RZ, RZ, R20 ;  /* 0x000000ffffdd7224 */ /* 0x000fe400078e0014 */
[----:B------:R-:W-:Y:S01]  /*44c0*/  IMAD.MOV.U32 R222, RZ, RZ, R19 ;  /* 0x000000ffffde7224 */ /* 0x000fe200078e0013 */
[----:B------:R0:W5:Y:S01]  /*44d0*/  LDL.LU R16, [R1+0x2c4] ;  /* 0x0002c40001107983 */ /* 0x0001620000300800 */
[----:B------:R-:W-:Y:S02]  /*44e0*/  IMAD.MOV.U32 R224, RZ, RZ, R15 ;  /* 0x000000ffffe07224 */ /* 0x000fe400078e000f */
[----:B------:R-:W-:Y:S01]  /*44f0*/  IMAD.MOV.U32 R225, RZ, RZ, R14 ;  /* 0x000000ffffe17224 */ /* 0x000fe200078e000e */
[----:B------:R0:W5:Y:S01]  /*4500*/  LDL.LU R3, [R1+0x2c0] ;  /* 0x0002c00001037983 */ /* 0x0001620000300800 */
[----:B------:R-:W-:-:S02]  /*4510*/  IMAD.MOV.U32 R226, RZ, RZ, R13 ;  /* 0x000000ffffe27224 */ /* 0x000fc400078e000d */
[----:B------:R-:W-:Y:S01]  /*4520*/  IMAD.MOV.U32 R228, RZ, RZ, R11 ;  /* 0x000000ffffe47224 */ /* 0x000fe200078e000b */
[----:B------:R0:W5:Y:S01]  /*4530*/  LDL.LU R2, [R1+0x2bc] ;  /* 0x0002bc0001027983 */ /* 0x0001620000300800 */
[----:B------:R-:W-:Y:S02]  /*4540*/  IMAD.MOV.U32 R229, RZ, RZ, R10 ;  /* 0x000000ffffe57224 */ /* 0x000fe400078e000a */
[----:B------:R-:W-:Y:S02]  /*4550*/  IMAD.MOV.U32 R230, RZ, RZ, R9 ;  /* 0x000000ffffe67224 */ /* 0x000fe400078e0009 */
[----:B------:R-:W-:Y:S02]  /*4560*/  IMAD.MOV.U32 R232, RZ, RZ, R7 ;  /* 0x000000ffffe87224 */ /* 0x000fe400078e0007 */
[----:B------:R-:W-:Y:S02]  /*4570*/  IMAD.MOV.U32 R233, RZ, RZ, R6 ;  /* 0x000000ffffe97224 */ /* 0x000fe400078e0006 */
        /* <DEDUP_REMOVED lines=68> */
[----:B-1----:R0:W5:Y:S04]  /*49c0*/  LDL.LU R152, [R1+0x2b8] ;  /* 0x0002b80001987983 */ /* 0x0021680000300800 */
[----:B------:R-:W2:Y:S04]  /*49d0*/  LDL.LU.64 R150, [R1+0x2b0] ;  /* 0x0002b00001967983 */ /* 0x000ea80000300a00 */
        /* <DEDUP_REMOVED lines=20> */
[----:B------:R-:W2:Y:S01]  /*4b20*/  LDL.LU.64 R108, [R1+0x208] ;  /* 0x00020800016c7983 */ /* 0x000ea20000300a00 */
[----:B------:R-:W-:Y:S01]  /*4b30*/  UIADD3 UR8, UR6, 0x406, URZ ;  /* 0x0000040606087890 */ /* 0x000fe2000fffe03f */
[----:B------:R-:W-:Y:S01]  /*4b40*/  UMOV UR9, 0x40000040 ;  /* 0x4000004000097882 */ /* 0x000fe20000000000 */
[----:B--2---:R-:W-:-:S07]  /*4b50*/  WARPGROUP.ARRIVE ;  /* 0x00000000000079c5 */ /* 0x004fce0000000000 */
[----:B------:R-:W-:Y:S03]  /*4b60*/  HGMMA.64x256x16.F32.BF16 R24, gdesc[UR8], R24, gsb0 ;  /* 0x03e00000081879f0 */ /* 0x000fe60008001818 */
[----:B------:R-:W-:Y:S02]  /*4b70*/  WARPGROUP.DEPBAR.LE gsb0, 0x0 ;  /* 0x00008000000079c5 */ /* 0x000fe40000010000 */
[----:B0-----:R-:W-:Y:S05]  /*4b80*/  @!P1 BRA `(.L_x_22) ;  /* 0x0000004000d09947 */ /* 0x001fea0003800000 */
[----:B------:R-:W-:Y:S01]  /*4b90*/  UIADD3 UR7, UR39, 0x1, URZ ;  /* 0x0000000127077890 */ /* 0x000fe2000fffe03f */
[----:B-----5:R-:W-:Y:S01]  /*4ba0*/  R2UR UR6, R3 ;  /* 0x00000000030672ca */ /* 0x020fe200000e0000 */
[----:B------:R-:W-:Y:S02]  /*4bb0*/  UMOV UR12, UR39 ;  /* 0x00000027000c7c82 */ /* 0x000fe40008000000 */
[----:B------:R-:W-:-:S04]  /*4bc0*/  UISETP.NE.AND UP0, UPT, UR7, 0x3, UPT ;  /* 0x000000030700788c */ /* 0x000fc8000bf05270 */
[----:B------:R-:W-:Y:S02]  /*4bd0*/  USEL UR8, URZ, 0x1, UP0 ;  /* 0x000000013f087887 */ /* 0x000fe40008000000 */
[----:B------:R-:W-:Y:S02]  /*4be0*/  USEL UR7, UR7, URZ, UP0 ;  /* 0x0000003f07077287 */ /* 0x000fe40008000000 */
[----:B------:R-:W-:-:S06]  /*4bf0*/  ULOP3.LUT UR8, UR38, UR8, URZ, 0x3c, !UPT ;  /* 0x0000000826087292 */ /* 0x000fcc000f8e3c3f */
[----:B------:R-:W-:-:S07]  /*4c00*/  IMAD.U32 R3, RZ, RZ, UR8 ;  /* 0x00000008ff037e24 */ /* 0x000fce000f8e00ff */
.L_x_29:
[----:B------:R-:W-:Y:S05]  /*4c10*/  @!P0 BRA `(.L_x_23) ;  /* 0x0000000000048947 */ /* 0x000fea0003800000 */
[----:B------:R-:W-:Y:S01]  /*4c20*/  BPT.TRAP 0x1 ;  /* 0x000000040000795c */ /* 0x000fe20000300000 */
.L_x_23:
[----:B------:R-:W0:Y:S01]  /*4c30*/  S2UR UR9, SR_CgaCtaId ;  /* 0x00000000000979c3 */ /* 0x000e220000008800 */
[----:B------:R-:W-:Y:S01]  /*4c40*/  UMOV UR8, 0x400 ;  /* 0x0000040000087882 */ /* 0x000fe20000000000 */
[----:B------:R-:W-:Y:S01]  /*4c50*/  IMAD.U32 R4, RZ, RZ, UR7 ;  /* 0x00000007ff047e24 */ /* 0x000fe2000f8e00ff */
[----:B------:R-:W-:Y:S01]  /*4c60*/  SHF.L.U32 R5, R3, 0x1f, RZ ;  /* 0x0000001f03057819 */ /* 0x000fe200000006ff */
[----:B0-----:R-:W-:-:S06]  /*4c70*/  ULEA UR8, UR9, UR8, 0x18 ;  /* 0x0000000809087291 */ /* 0x001fcc000f8ec03f */
[----:B------:R-:W-:-:S05]  /*4c80*/  IMAD.U32 R0, RZ, RZ, UR8 ;  /* 0x00000008ff007e24 */ /* 0x000fca000f8e00ff */
[----:B------:R-:W-:-:S04]  /*4c90*/  LEA R4, R4, R0, 0x3 ;  /* 0x0000000004047211 */ /* 0x000fc800078e18ff */
[----:B------:R0:W1:Y:S01]  /*4ca0*/  SYNCS.PHASECHK.TRANS64.TRYWAIT P1, [R4+URZ], R5 ;  /* 0x00000005040075a7 */ /* 0x000062000802017f */
[----:B------:R-:W-:Y:S05]  /*4cb0*/  @!P0 BRA `(.L_x_24) ;  /* 0x0000000000048947 */ /* 0x000fea0003800000 */
[----:B------:R-:W-:Y:S01]  /*4cc0*/  BPT.TRAP 0x1 ;  /* 0x000000040000795c */ /* 0x000fe20000300000 */
.L_x_24:
[----:B-1----:R-:W-:Y:S05]  /*4cd0*/  @P1 BRA `(.L_x_25) ;  /* 0x0000000000081947 */ /* 0x002fea0003800000 */
[----:B------:R-:W1:Y:S02]  /*4ce0*/  SYNCS.PHASECHK.TRANS64.TRYWAIT P1, [R4+URZ], R5 ;  /* 0x00000005040075a7 */ /* 0x000e64000802017f */
[----:B-1----:R-:W-:Y:S05]  /*4cf0*/  @!P1 BRA `(.L_x_26) ;  /* 0x0000017400249947 */ /* 0x002fea0003800000 */
.L_x_25:
        /* <DEDUP_REMOVED lines=64> */
[----:B--2---:R-:W2:Y:S04]  /*5100*/  LDL.LU.64 R24, [R1] ;  /* 0x0000000001187983 */ /* 0x004ea80000300a00 */
        /* <DEDUP_REMOVED lines=63> */
[----:B------:R-:W-:-:S02]  /*5500*/  ULEA UR13, UR7, UR4, 0xb ;  /* 0x00000004070d7291 */ /* 0x000fc4000f8e583f */
[----:B------:R-:W-:Y:S01]  /*5510*/  ULEA UR14, UR7, UR5, 0xb ;  /* 0x00000005070e7291 */ /* 0x000fe2000f8e583f */
[----:B------:R-:W-:Y:S01]  /*5520*/  STL [R1+0x2cc], R17 ;  /* 0x0002cc1101007387 */ /* 0x000fe20000100800 */
[----:B------:R-:W-:Y:S01]  /*5530*/  UMOV UR9, 0x40000040 ;  /* 0x4000004000097882 */ /* 0x000fe20000000000 */
[----:B------:R-:W-:Y:S02]  /*5540*/  UMOV UR11, 0x40000040 ;  /* 0x40000040000b7882 */ /* 0x000fe40000000000 */
[----:B------:R-:W-:Y:S01]  /*5550*/  UMOV UR8, UR13 ;  /* 0x0000000d00087c82 */ /* 0x000fe20008000000 */
[----:B------:R-:W-:Y:S01]  /*5560*/  STL [R1+0x2c8], R16 ;  /* 0x0002c81001007387 */ /* 0x000fe20000100800 */
[----:B------:R-:W-:-:S03]  /*5570*/  UMOV UR10, UR14 ;  /* 0x0000000e000a7c82 */ /* 0x000fc60008000000 */
[----:B------:R-:W-:Y:S04]  /*5580*/  STL [R1+0x2c4], R3 ;  /* 0x0002c40301007387 */ /* 0x000fe80000100800 */
[----:B------:R3:W-:Y:S04]  /*5590*/  STL [R1+0x2c0], R2 ;  /* 0x0002c00201007387 */ /* 0x0007e80000100800 */
[----:B------:R4:W-:Y:S01]  /*55a0*/  STL [R1+0x2bc], R0 ;  /* 0x0002bc0001007387 */ /* 0x0009e20000100800 */
[----:B--2---:R-:W-:-:S06]  /*55b0*/  WARPGROUP.ARRIVE ;  /* 0x00000000000079c5 */ /* 0x004fcc0000000000 */
[----:B------:R-:W-:Y:S03]  /*55c0*/  HGMMA.64x256x16.F32.BF16 R24, gdesc[UR8], R24, gsb0 ;  /* 0x03e00000081879f0 */ /* 0x000fe60008001818 */
[----:B------:R-:W-:Y:S02]  /*55d0*/  WARPGROUP.DEPBAR.LE gsb0, 0x0 ;  /* 0x00008000000079c5 */ /* 0x000fe40000010000 */
[----:B------:R-:W-:Y:S01]  /*55e0*/  STL.64 [R1], R24 ;  /* 0x0000001801007387 */ /* 0x000fe20000100a00 */
[----:B---3--:R-:W-:Y:S01]  /*55f0*/  IMAD.MOV.U32 R2, RZ, RZ, R150 ;  /* 0x000000ffff027224 */ /* 0x008fe200078e0096 */
[----:B------:R-:W-:Y:S01]  /*5600*/  MOV R3, R149 ;  /* 0x0000009500037202 */ /* 0x000fe20000000f00 */
[----:B----4-:R-:W-:Y:S01]  /*5610*/  IMAD.MOV.U32 R0, RZ, RZ, R151 ;  /* 0x000000ffff007224 */ /* 0x010fe200078e0097 */
[----:B------:R-:W-:Y:S01]  /*5620*/  STL.64 [R1+0x8], R26 ;  /* 0x0000081a01007387 */ /* 0x000fe20000100a00 */
[----:B01----:R-:W-:Y:S01]  /*5630*/  IMAD.MOV.U32 R4, RZ, RZ, R148 ;  /* 0x000000ffff047224 */ /* 0x003fe200078e0094 */
        /* <DEDUP_REMOVED lines=38> */
[----:B------:R-:W2:Y:S01]  /*58a0*/  LDL.LU.64 R150, [R1+0x780] ;  /* 0x0007800001967983 */ /* 0x000ea20000300a00 */
        /* <DEDUP_REMOVED lines=60> */
[----:B------:R-:W-:-:S02]  /*5c70*/  IMAD.MOV.U32 R167, RZ, RZ, R83 ;  /* 0x000000ffffa77224 */ /* 0x000fc400078e0053 */
[----:B------:R-:W-:Y:S01]  /*5c80*/  IMAD.MOV.U32 R164, RZ, RZ, R80 ;  /* 0x000000ffffa47224 */ /* 0x000fe200078e0050 */
[----:B------:R-:W2:Y:S01]  /*5c90*/  LDL.LU.64 R118, [R1+0x700] ;  /* 0x0007000001767983 */ /* 0x000ea20000300a00 */
[----:B------:R-:W-:Y:S02]  /*5ca0*/  IMAD.MOV.U32 R162, RZ, RZ, R78 ;  /* 0x000000ffffa27224 */ /* 0x000fe400078e004e */
[----:B------:R-:W-:Y:S01]  /*5cb0*/  IMAD.MOV.U32 R163, RZ, RZ, R79 ;  /* 0x000000ffffa37224 */ /* 0x000fe200078e004f */
[----:B------:R-:W2:Y:S01]  /*5cc0*/  LDL.LU.64 R116, [R1+0x6f8] ;  /* 0x0006f80001747983 */ /* 0x000ea20000300a00 */
[----:B------:R-:W-:Y:S02]  /*5cd0*/  IMAD.MOV.U32 R160, RZ, RZ, R76 ;  /* 0x000000ffffa07224 */ /* 0x000fe400078e004c */
        /* <DEDUP_REMOVED lines=58> */
[----:B0-----:R-:W2:Y:S04]  /*6080*/  LDL.LU.64 R44, [R1+0x5d8] ;  /* 0x0005d800012c7983 */ /* 0x001ea80000300a00 */
        /* <DEDUP_REMOVED lines=11> */
[----:B------:R-:W-:-:S02]  /*6140*/  UMOV UR9, 0x40000040 ;  /* 0x4000004000097882 */ /* 0x000fc40000000000 */
[----:B------:R-:W-:Y:S01]  /*6150*/  STL [R1+0x580], R152 ;  /* 0x0005809801007387 */ /* 0x000fe20000100800 */
[----:B--2---:R-:W-:-:S06]  /*6160*/  WARPGROUP.ARRIVE ;  /* 0x00000000000079c5 */ /* 0x004fcc0000000000 */
        /* <DEDUP_REMOVED lines=67> */
[----:B------:R-:W-:Y:S02]  /*65a0*/  IMAD.MOV.U32 R145, RZ, RZ, R220 ;  /* 0x000000ffff917224 */ /* 0x000fe400078e00dc */
[----:B------:R-:W-:Y:S01]  /*65b0*/  IMAD.MOV.U32 R146, RZ, RZ, R219 ;  /* 0x000000ffff927224 */ /* 0x000fe200078e00db */
[----:B------:R-:W-:Y:S01]  /*65c0*/  MOV R219, R17 ;  /* 0x0000001100db7202 */ /* 0x000fe20000000f00 */
[----:B------:R-:W-:Y:S02]  /*65d0*/  IMAD.MOV.U32 R148, RZ, RZ, R217 ;  /* 0x000000ffff947224 */ /* 0x000fe400078e00d9 */
[----:B------:R-:W-:Y:S02]  /*65e0*/  IMAD.MOV.U32 R149, RZ, RZ, R216 ;  /* 0x000000ffff957224 */ /* 0x000fe400078e00d8 */
[----:B------:R-:W-:Y:S01]  /*65f0*/  IMAD.MOV.U32 R150, RZ, RZ, R215 ;  /* 0x000000ffff967224 */ /* 0x000fe200078e00d7 */
[----:B------:R-:W-:Y:S01]  /*6600*/  MOV R215, R21 ;  /* 0x0000001500d77202 */ /* 0x000fe20000000f00 */
        /* <DEDUP_REMOVED lines=17> */
[----:B------:R-:W-:Y:S01]  /*6720*/  IMAD.MOV.U32 R234, RZ, RZ, R2 ;  /* 0x000000ffffea7224 */ /* 0x000fe200078e0002 */
[----:B------:R-:W-:Y:S02]  /*6730*/  UIADD3 UR8, UR13, 0x2, URZ ;  /* 0x000000020d087890 */ /* 0x000fe4000fffe03f */
[----:B------:R-:W-:Y:S01]  /*6740*/  UIADD3 UR10, UR14, 0x2, URZ ;  /* 0x000000020e0a7890 */ /* 0x000fe2000fffe03f */
[----:B------:R-:W-:Y:S01]  /*6750*/  UMOV UR9, 0x40000040 ;  /* 0x4000004000097882 */ /* 0x000fe20000000000 */
[----:B------:R-:W-:Y:S01]  /*6760*/  UMOV UR11, 0x40000040 ;  /* 0x40000040000b7882 */ /* 0x000fe20000000000 */
        /* <DEDUP_REMOVED lines=236> */
[----:B------:R-:W-:Y:S01]  /*7630*/  STL.64 [R1+0x30], R36 ;  /* 0x0000302401007387 */ /* 0x000fe20000100a00 */
[----:B------:R-:W-:-:S03]  /*7640*/  IMAD.MOV.U32 R5, RZ, RZ, R150 ;  /* 0x000000ffff057224 */ /* 0x000fc600078e0096 */
[----:B------:R-:W-:Y:S01]  /*7650*/  STL.64 [R1+0x38], R38 ;  /* 0x0000382601007387 */ /* 0x000fe20000100a00 */
[----:B------:R-:W-:-:S03]  /*7660*/  IMAD.MOV.U32 R4, RZ, RZ, R151 ;  /* 0x000000ffff047224 */ /* 0x000fc600078e0097 */
[----:B------:R-:W-:Y:S01]  /*7670*/  STL.64 [R1+0x40], R40 ;  /* 0x0000402801007387 */ /* 0x000fe20000100a00 */
[----:B------:R-:W-:Y:S01]  /*7680*/  IMAD.MOV.U32 R7, RZ, RZ, R148 ;  /* 0x000000ffff077224 */ /* 0x000fe200078e0094 */
[----:B------:R-:W-:Y:S02]  /*7690*/  MOV R6, R149 ;  /* 0x0000009500067202 */ /* 0x000fe40000000f00 */
[----:B------:R-:W-:Y:S01]  /*76a0*/  STL.64 [R1+0x48], R42 ;  /* 0x0000482a01007387 */ /* 0x000fe20000100a00 */
[----:B------:R-:W-:-:S03]  /*76b0*/  IMAD.MOV.U32 R9, RZ, RZ, R146 ;  /* 0x000000ffff097224 */ /* 0x000fc600078e0092 */
[----:B------:R0:W-:Y:S01]  /*76c0*/  STL.64 [R1+0x50], R44 ;  /* 0x0000502c01007387 */ /* 0x0001e20000100a00 */
[----:B------:R-:W-:Y:S01]  /*76d0*/  IMAD.MOV.U32 R8, RZ, RZ, R147 ;  /* 0x000000ffff087224 */ /* 0x000fe200078e0093 */
[----:B------:R-:W-:Y:S02]  /*76e0*/  MOV R10, R145 ;  /* 0x00000091000a7202 */ /* 0x000fe40000000f00 */
[----:B------:R-:W3:Y:S01]  /*76f0*/  LDL.LU.64 R150, [R1+0x4c8] ;  /* 0x0004c80001967983 */ /* 0x000ee20000300a00 */
[----:B------:R-:W-:-:S03]  /*7700*/  IMAD.MOV.U32 R11, RZ, RZ, R144 ;  /* 0x000000ffff0b7224 */ /* 0x000fc600078e0090 */
[----:B------:R-:W3:Y:S01]  /*7710*/  LDL.LU.64 R148, [R1+0x4c0] ;  /* 0x0004c00001947983 */ /* 0x000ee20000300a00 */
[----:B------:R-:W-:Y:S01]  /*7720*/  IMAD.MOV.U32 R13, RZ, RZ, R142 ;  /* 0x000000ffff0d7224 */ /* 0x000fe200078e008e */
[----:B------:R-:W-:Y:S01]  /*7730*/  MOV R14, R141 ;  /* 0x0000008d000e7202 */ /* 0x000fe20000000f00 */
[----:B------:R-:W-:Y:S01]  /*7740*/  IMAD.MOV.U32 R12, RZ, RZ, R143 ;  /* 0x000000ffff0c7224 */ /* 0x000fe200078e008f */
        /* <DEDUP_REMOVED lines=141> */
[----:B------:R-:W-:Y:S02]  /*8020*/  IMAD.MOV.U32 R17, RZ, RZ, R46 ;  /* 0x000000ffff117224 */ /* 0x000fe400078e002e */
[----:B------:R-:W-:Y:S01]  /*8030*/  IMAD.MOV.U32 R16, RZ, RZ, R47 ;  /* 0x000000ffff107224 */ /* 0x000fe200078e002f */
        /* <DEDUP_REMOVED lines=81> */
[----:B------:R-:W-:Y:S01]  /*8550*/  MOV R224, R15 ;  /* 0x0000000f00e07202 */ /* 0x000fe20000000f00 */
[----:B------:R-:W-:Y:S02]  /*8560*/  IMAD.MOV.U32 R148, RZ, RZ, R222 ;  /* 0x000000ffff947224 */ /* 0x000fe400078e00de */
[----:B------:R-:W-:Y:S02]  /*8570*/  IMAD.MOV.U32 R149, RZ, RZ, R221 ;  /* 0x000000ffff957224 */ /* 0x000fe400078e00dd */
[----:B------:R-:W-:Y:S01]  /*8580*/  IMAD.MOV.U32 R150, RZ, RZ, R220 ;  /* 0x000000ffff967224 */ /* 0x000fe200078e00dc */
[----:B------:R-:W-:Y:S01]  /*8590*/  MOV R220, R21 ;  /* 0x0000001500dc7202 */ /* 0x000fe20000000f00 */
[----:B------:R-:W-:Y:S02]  /*85a0*/  IMAD.MOV.U32 R152, RZ, RZ, R218 ;  /* 0x000000ffff987224 */ /* 0x000fe400078e00da */
[----:B------:R-:W-:-:S02]  /*85b0*/  IMAD.MOV.U32 R130, RZ, RZ, R17 ;  /* 0x000000ffff827224 */ /* 0x000fc400078e0011 */
[----:B------:R-:W-:Y:S01]  /*85c0*/  IMAD.MOV.U32 R132, RZ, RZ, R3 ;  /* 0x000000ffff847224 */ /* 0x000fe200078e0003 */
[----:B------:R-:W-:Y:S01]  /*85d0*/  UIADD3 UR8, UR13, 0x6, URZ ;  /* 0x000000060d087890 */ /* 0x000fe2000fffe03f */
[----:B------:R-:W-:Y:S01]  /*85e0*/  IMAD.MOV.U32 R133, RZ, RZ, R2 ;  /* 0x000000ffff857224 */ /* 0x000fe200078e0002 */
[----:B------:R-:W-:Y:S01]  /*85f0*/  UIADD3 UR10, UR14, 0x6, URZ ;  /* 0x000000060e0a7890 */ /* 0x000fe2000fffe03f */
        /* <DEDUP_REMOVED lines=118> */
[----:B------:R-:W-:Y:S01]  /*8d60*/  BPT.TRAP 0x1 ;  /* 0x000000040000795c */ /* 0x000fe20000300000 */
.L_x_27:
[----:B-----5:R-:W-:Y:S01]  /*8d70*/  ISETP.NE.AND P1, PT, R17, RZ, PT ;  /* 0x000000ff1100720c */ /* 0x020fe20003f25270 */
[----:B------:R-:W-:Y:S01]  /*8d80*/  UISETP.GT.U32.AND UP0, UPT, UR40, 0x1, UPT ;  /* 0x000000012800788c */ /* 0x000fe2000bf04070 */
[----:B------:R-:W-:-:S11]  /*8d90*/  MOV R4, UR12 ;  /* 0x0000000c00047c02 */ /* 0x000fd60008000f00 */
[----:B------:R-:W-:-:S04]  /*8da0*/  @P1 IMAD R4, R4, 0x8, R0 ;  /* 0x0000000804041824 */ /* 0x000fc800078e0200 */
[----:B------:R-:W-:-:S05]  /*8db0*/  @P1 VIADD R4, R4, 0x18 ;  /* 0x0000001804041836 */ /* 0x000fca0000000000 */
[----:B------:R-:W-:-:S04]  /*8dc0*/  @P1 PRMT R4, R152, 0x654, R4 ;  /* 0x0000065498041816 */ /* 0x000fc80000000004 */
[----:B------:R0:W-:Y:S01]  /*8dd0*/  @P1 SYNCS.ARRIVE.TRANS64.RED.A1T0 RZ, [R4+URZ], RZ ;  /* 0x000000ff04ff19a7 */ /* 0x0001e2000810043f */
[----:B------:R-:W-:-:S13]  /*8de0*/  PLOP3.LUT P1, PT, PT, PT, UP0, 0x80, 0x0 ;  /* 0x000000000000781c */ /* 0x000fda0003f2f008 */
[----:B0-----:R-:W-:Y:S05]  /*8df0*/  @P1 BRA `(.L_x_28) ;  /* 0x0000000000041947 */ /* 0x001fea0003800000 */
[----:B------:R-:W-:Y:S01]  /*8e00*/  BPT.TRAP 0x1 ;  /* 0x000000040000795c */ /* 0x000fe20000300000 */
.L_x_28:
[----:B------:R-:W-:Y:S02]  /*8e10*/  UISETP.GT.AND UP2, UPT, UR6, 0x1, UPT ;  /* 0x000000010600788c */ /* 0x000fe4000bf44270 */
[----:B------:R-:W-:Y:S02]  /*8e20*/  UIADD3 UR7, UR7, 0x1, URZ ;  /* 0x0000000107077890 */ /* 0x000fe4000fffe03f */
[----:B------:R-:W-:Y:S02]  /*8e30*/  UIADD3 UR12, UR12, 0x1, URZ ;  /* 0x000000010c0c7890 */ /* 0x000fe4000fffe03f */
[----:B------:R-:W-:Y:S01]  /*8e40*/  PLOP3.LUT P1, PT, PT, PT, UP2, 0x80, 0x0 ;  /* 0x000000000000781c */ /* 0x000fe20003f2f028 */
[----:B------:R-:W-:Y:S02]  /*8e50*/  UISETP.NE.AND UP0, UPT, UR7, 0x3, UPT ;  /* 0x000000030700788c */ /* 0x000fe4000bf05270 */
[----:B------:R-:W-:Y:S02]  /*8e60*/  UISETP.NE.AND UP1, UPT, UR12, 0x3, UPT ;  /* 0x000000030c00788c */ /* 0x000fe4000bf25270 */
[----:B------:R-:W-:-:S02]  /*8e70*/  USEL UR8, URZ, 0x1, UP0 ;  /* 0x000000013f087887 */ /* 0x000fc40008000000 */
[----:B------:R-:W-:Y:S02]  /*8e80*/  UIADD3 UR6, UR6, -0x1, URZ ;  /* 0xffffffff06067890 */ /* 0x000fe4000fffe03f */
[----:B------:R-:W-:Y:S02]  /*8e90*/  USEL UR7, UR7, URZ, UP0 ;  /* 0x0000003f07077287 */ /* 0x000fe40008000000 */
[----:B------:R-:W-:Y:S01]  /*8ea0*/  USEL UR12, UR12, URZ, UP1 ;  /* 0x0000003f0c0c7287 */ /* 0x000fe20008800000 */
[----:B------:R-:W-:Y:S01]  /*8eb0*/  LOP3.LUT R3, R3, UR8, RZ, 0x3c, !PT ;  /* 0x0000000803037c12 */ /* 0x000fe2000f8e3cff */
[----:B------:R-:W-:Y:S10]  /*8ec0*/  @P1 BRA `(.L_x_29) ;  /* 0xffffffbc00501947 */ /* 0x000ff4000383ffff */
.L_x_22:
[----:B-----5:R-:W0:Y:S02]  /*8ed0*/  LDC R3, c[0x0][0x28c] ;  /* 0x0000a300ff037b82 */ /* 0x020e240000000800 */
[----:B0-----:R-:W-:-:S13]  /*8ee0*/  ISETP.GE.AND P1, PT, R3, 0x1, PT ;  /* 0x000000010300780c */ /* 0x001fda0003f26270 */
[----:B------:R-:W-:Y:S05]  /*8ef0*/  @!P1 BRA `(.L_x_30) ;  /* 0x0000000000549947 */ /* 0x000fea0003800000 */
[----:B------:R-:W-:Y:S05]  /*8f00*/  @!P0 BRA `(.L_x_31) ;  /* 0x0000000000048947 */ /* 0x000fea0003800000 */
[----:B------:R-:W-:Y:S01]  /*8f10*/  BPT.TRAP 0x1 ;  /* 0x000000040000795c */ /* 0x000fe20000300000 */
.L_x_31:
[----:B------:R-:W-:Y:S01]  /*8f20*/  ISETP.NE.AND P0, PT, R17, RZ, PT ;  /* 0x000000ff1100720c */ /* 0x000fe20003f05270 */
[----:B------:R-:W-:-:S12]  /*8f30*/  BSSY B0, `(.L_x_32) ;  /* 0x000000d000007945 */ /* 0x000fd80003800000 */
[----:B------:R-:W-:Y:S05]  /*8f40*/  @!P0 BRA `(.L_x_33) ;  /* 0x00000000002c8947 */ /* 0x000fea0003800000 */
[----:B------:R-:W-:-:S04]  /*8f50*/  UISETP.LT.AND UP0, UPT, UR44, 0x1, UPT ;  /* 0x000000012c00788c */ /* 0x000fc8000bf01270 */
[----:B------:R-:W-:-:S04]  /*8f60*/  USEL UR6, UR44, 0x1, UP0 ;  /* 0x000000012c067887 */ /* 0x000fc80008000000 */
[----:B------:R-:W-:-:S04]  /*8f70*/  UIADD3 UR6, UR39, UR44, -UR6 ;  /* 0x0000002c27067290 */ /* 0x000fc8000fffe806 */
[----:B------:R-:W-:-:S04]  /*8f80*/  UIMAD.WIDE.U32 UR4, UR6, -0x55555555, URZ ;  /* 0xaaaaaaab060478a5 */ /* 0x000fc8000f8e003f */
[----:B------:R-:W-:-:S04]  /*8f90*/  USHF.R.U32.HI UR4, URZ, 0x1, UR5 ;  /* 0x000000013f047899 */ /* 0x000fc80008011605 */
[----:B------:R-:W-:-:S06]  /*8fa0*/  UIMAD UR6, UR4, -0x3, UR6 ;  /* 0xfffffffd040678a4 */ /* 0x000fcc000f8e0206 */
[----:B------:R-:W-:-:S05]  /*8fb0*/  IMAD.U32 R3, RZ, RZ, UR6 ;  /* 0x00000006ff037e24 */ /* 0x000fca000f8e00ff */
[----:B------:R-:W-:-:S05]  /*8fc0*/  LEA R0, R3, R0, 0x3 ;  /* 0x0000000003007211 */ /* 0x000fca00078e18ff */
[----:B------:R-:W-:-:S05]  /*8fd0*/  VIADD R0, R0, 0x18 ;  /* 0x0000001800007836 */ /* 0x000fca0000000000 */
[----:B------:R-:W-:-:S04]  /*8fe0*/  PRMT R0, R152, 0x654, R0 ;  /* 0x0000065498007816 */ /* 0x000fc80000000000 */
[----:B------:R0:W-:Y:S03]  /*8ff0*/  SYNCS.ARRIVE.TRANS64.RED.A1T0 RZ, [R0+URZ], RZ ;  /* 0x000000ff00ff79a7 */ /* 0x0001e6000810043f */
.L_x_33:
[----:B------:R-:W-:Y:S05]  /*9000*/  BSYNC B0 ;  /* 0x0000000000007941 */ /* 0x000fea0003800000 */
.L_x_32:
[----:B------:R-:W-:-:S06]  /*9010*/  UISETP.GT.U32.AND UP0, UPT, UR40, 0x1, UPT ;  /* 0x000000012800788c */ /* 0x000fcc000bf04070 */
[----:B------:R-:W-:-:S13]  /*9020*/  PLOP3.LUT P0, PT, PT, PT, UP0, 0x80, 0x0 ;  /* 0x000000000000781c */ /* 0x000fda0003f0f008 */
[----:B------:R-:W-:Y:S05]  /*9030*/  @P0 BRA `(.L_x_30) ;  /* 0x0000000000040947 */ /* 0x000fea0003800000 */
[----:B------:R-:W-:Y:S01]  /*9040*/  BPT.TRAP 0x1 ;  /* 0x000000040000795c */ /* 0x000fe20000300000 */
.L_x_30:
[----:B------:R-:W1:Y:S01]  /*9050*/  S2R R8, SR_TID.X ;  /* 0x0000000000087919 */ /* 0x000e620000002100 */
[----:B------:R-:W-:Y:S01]  /*9060*/  MOV R19, 0x6540 ;  /* 0x0000654000137802 */ /* 0x000fe20000000f00 */
[----:B------:R-:W-:Y:S02]  /*9070*/  UIMAD.WIDE UR6, UR41, 0x100, URZ ;  /* 0x00000100290678a5 */ /* 0x000fe4000f8e023f */
[----:B------:R-:W-:Y:S01]  /*9080*/  USHF.R.S32.HI UR10, URZ, 0x1f, UR43 ;  /* 0x0000001f3f0a7899 */ /* 0x000fe2000801142b */
[----:B------:R-:W-:Y:S01]  /*9090*/  ULDC.64 UR8, c[0x0][0x5d0] ;  /* 0x0001740000087ab9 */ /* 0x000fe20000000a00 */
[----:B------:R-:W-:Y:S02]  /*90a0*/  USHF.L.U32 UR41, UR41, 0x8, URZ ;  /* 0x0000000829297899 */ /* 0x000fe4000800063f */
[----:B------:R-:W-:Y:S02]  /*90b0*/  UIMAD UR4, UR10, UR8, URZ ;  /* 0x000000080a0472a4 */ /* 0x000fe4000f8e023f */
[----:B------:R-:W-:-:S02]  /*90c0*/  UIADD3 UR39, UR44, UR39, URZ ;  /* 0x000000272c277290 */ /* 0x000fc4000fffe03f */
[----:B------:R-:W-:Y:S02]  /*90d0*/  UIMAD UR4, UR43, UR9, UR4 ;  /* 0x000000092b0472a4 */ /* 0x000fe4000f8e0204 */
[----:B------:R-:W-:Y:S02]  /*90e0*/  UISETP.GT.U32.AND UP1, UPT, UR39, 0x2, UPT ;  /* 0x000000022700788c */ /* 0x000fe4000bf24070 */
[----:B------:R-:W-:Y:S02]  /*90f0*/  UISETP.GE.U32.AND UP2, UPT, UR44, 0x3, UPT ;  /* 0x000000032c00788c */ /* 0x000fe4000bf46070 */
[----:B------:R-:W-:Y:S01]  /*9100*/  UISETP.LT.U32.AND UP1, UPT, UR44, 0x3, UP1 ;  /* 0x000000032c00788c */ /* 0x000fe20008f21070 */
[--C-:B-1----:R-:W-:Y:S01]  /*9110*/  SHF.R.U32.HI R4, RZ, 0x7, R8.reuse ;  /* 0x00000007ff047819 */ /* 0x102fe20000011608 */
[----:B------:R-:W-:Y:S01]  /*9120*/  IMAD.SHL.U32 R18, R8, 0x2, RZ ;  /* 0x0000000208127824 */ /* 0x000fe200078e00ff */
[----:B------:R-:W-:Y:S02]  /*9130*/  SHF.R.U32.HI R5, RZ, 0x2, R8 ;  /* 0x00000002ff057819 */ /* 0x000fe40000011608 */
[----:B------:R-:W-:-:S02]  /*9140*/  LOP3.LUT R4, R4, 0x1, RZ, 0xc0, !PT ;  /* 0x0000000104047812 */ /* 0x000fc400078ec0ff */
[----:B------:R-:W-:Y:S02]  /*9150*/  LOP3.LUT R6, R8, 0x60, RZ, 0xc0, !PT ;  /* 0x0000006008067812 */ /* 0x000fe400078ec0ff */
[----:B------:R-:W-:Y:S01]  /*9160*/  LOP3.LUT R5, R5, 0x7, RZ, 0xc0, !PT ;  /* 0x0000000705057812 */ /* 0x000fe200078ec0ff */
[----:B------:R-:W-:Y:S01]  /*9170*/  IMAD.SHL.U32 R3, R4, 0x40, RZ ;  /* 0x0000004004037824 */ /* 0x000fe200078e00ff */
[----:B------:R-:W-:Y:S02]  /*9180*/  LOP3.LUT R18, R18, 0x6, RZ, 0xc0, !PT ;  /* 0x0000000612127812 */ /* 0x000fe400078ec0ff */
[----:B------:R-:W-:Y:S02]  /*9190*/  SHF.R.U32.HI R6, RZ, 0x1, R6 ;  /* 0x00000001ff067819 */ /* 0x000fe40000011606 */
[--C-:B------:R-:W-:Y:S02]  /*91a0*/  LOP3.LUT R3, R3, 0x40, R5.reuse, 0xe2, !PT ;  /* 0x0000004003037812 */ /* 0x100fe400078ee205 */
[----:B------:R-:W-:Y:S01]  /*91b0*/  PRMT R18, R18, R19, UR42 ;  /* 0x0000002a12127e16 */ /* 0x000fe20008000013 */
[----:B------:R-:W-:Y:S01]  /*91c0*/  USHF.L.U32 UR42, UR42, 0x8, URZ ;  /* 0x000000082a2a7899 */ /* 0x000fe2000800063f */
[----:B0-----:R-:W-:-:S02]  /*91d0*/  IADD3 R0, RZ, -R6, -R5 ;  /* 0x80000006ff007210 */ /* 0x001fc40007ffe805 */
[----:B------:R-:W-:Y:S01]  /*91e0*/  LOP3.LUT R3, R3, UR6, R6, 0xfe, !PT ;  /* 0x0000000603037c12 */ /* 0x000fe2000f8efe06 */
[----:B------:R-:W-:Y:S01]  /*91f0*/  IMAD.U32 R6, RZ, RZ, UR8 ;  /* 0x00000008ff067e24 */ /* 0x000fe2000f8e00ff */
[----:B------:R-:W-:Y:S01]  /*9200*/  SHF.R.S32.HI R19, RZ, 0x1f, R18 ;  /* 0x0000001fff137819 */ /* 0x000fe20000011412 */
[----:B------:R-:W-:Y:S01]  /*9210*/  ULDC UR8, c[0x0][0x284] ;  /* 0x0000a10000087ab9 */ /* 0x000fe20000000800 */
[----:B------:R-:W-:Y:S01]  /*9220*/  IMAD R0, R4, -0x40, R0 ;  /* 0xffffffc004007824 */ /* 0x000fe200078e0200 */
[----:B------:R-:W-:Y:S01]  /*9230*/  MOV R5, 0xfffffffe ;  /* 0xfffffffe00057802 */ /* 0x000fe20000000f00 */
[----:B------:R-:W-:Y:S02]  /*9240*/  IMAD.U32 R153, RZ, RZ, UR8 ;  /* 0x00000008ff997e24 */ /* 0x000fe4000f8e00ff */
[----:B------:R-:W-:-:S03]  /*9250*/  IMAD.WIDE.U32 R6, R6, UR43, R18 ;  /* 0x0000002b06067c25 */ /* 0x000fc6000f8e0012 */
[----:B------:R-:W-:Y:S01]  /*9260*/  IADD3 R153, R153, -UR41, R0 ;  /* 0x8000002999997c10 */ /* 0x000fe2000fffe000 */
[----:B------:R-:W-:Y:S01]  /*9270*/  VIADD R7, R7, UR4 ;  /* 0x0000000407077c36 */ /* 0x000fe20008000000 */
[----:B------:R-:W-:Y:S01]  /*9280*/  ULDC UR4, c[0x0][0x288] ;  /* 0x0000a20000047ab9 */ /* 0x000fe20000000800 */
[----:B------:R-:W-:Y:S01]  /*9290*/  LOP3.LUT R0, R8, 0x3, RZ, 0xc0, !PT ;  /* 0x0000000308007812 */ /* 0x000fe200078ec0ff */
[----:B------:R-:W-:-:S04]  /*92a0*/  UISETP.GE.AND UP0, UPT, UR42, UR4, UPT ;  /* 0x000000042a00728c */ /* 0x000fc8000bf06270 */
[----:B------:R-:W-:Y:S01]  /*92b0*/  UISETP.GE.OR UP0, UPT, UR41, UR8, UP0 ;  /* 0x000000082900728c */ /* 0x000fe20008706670 */
[----:B------:R-:W-:Y:S01]  /*92c0*/  IMAD R0, R0, R5, UR4 ;  /* 0x0000000400007e24 */ /* 0x000fe2000f8e0205 */
[----:B------:R-:W-:Y:S02]  /*92d0*/  UIMAD.WIDE.U32 UR4, UR39, -0x55555555, URZ ;  /* 0xaaaaaaab270478a5 */ /* 0x000fe4000f8e003f */
[----:B------:R-:W-:Y:S01]  /*92e0*/  USEL UR8, URZ, 0x1, !UP1 ;  /* 0x000000013f087887 */ /* 0x000fe2000c800000 */
[----:B------:R-:W-:Y:S01]  /*92f0*/  VIADD R0, R0, -UR42 ;  /* 0x8000002a00007c36 */ /* 0x000fe20008000000 */
[----:B------:R-:W-:Y:S01]  /*9300*/  PLOP3.LUT P0, PT, PT, PT, UP0, 0x80, 0x0 ;  /* 0x000000000000781c */ /* 0x000fe20003f0f008 */
[----:B------:R-:W-:Y:S02]  /*9310*/  USHF.R.U32.HI UR4, URZ, 0x1, UR5 ;  /* 0x000000013f047899 */ /* 0x000fe40008011605 */
[----:B------:R-:W-:Y:S02]  /*9320*/  ULOP3.LUT UR38, UR38, UR8, URZ, 0x3c, !UPT ;  /* 0x0000000826267292 */ /* 0x000fe4000f8e3c3f */
[----:B------:R-:W-:-:S02]  /*9330*/  UIMAD UR39, UR4, -0x3, UR39 ;  /* 0xfffffffd042778a4 */ /* 0x000fc4000f8e0227 */
[----:B------:R-:W-:Y:S01]  /*9340*/  @UP2 ULOP3.LUT UR38, UR38, 0x1, UR4, 0x78, !UPT ;  /* 0x0000000126262892 */ /* 0x000fe2000f8e7804 */
[----:B------:R-:W-:-:S05]  /*9350*/  UMOV UR41, 0xffffffff ;  /* 0xffffffff00297882 */ /* 0x000fca0000000000 */
[----:B------:R-:W-:Y:S06]  /*9360*/  @P0 BRA `(.L_x_34) ;  /* 0x0000010c00e80947 */ /* 0x000fec0003800000 */
[----:B------:R-:W-:Y:S01]  /*9370*/  FSETP.NEU.AND P0, PT, R16, RZ, PT ;  /* 0x000000ff1000720b */ /* 0x000fe20003f0d000 */
[----:B------:R-:W-:Y:S01]  /*9380*/  ULDC.64 UR8, c[0x0][0x5c8] ;  /* 0x0001720000087ab9 */ /* 0x000fe20000000a00 */
[----:B------:R-:W-:Y:S01]  /*9390*/  ISETP.GT.AND P3, PT, R153, RZ, PT ;  /* 0x000000ff9900720c */ /* 0x000fe20003f64270 */
[----:B------:R-:W-:Y:S01]  /*93a0*/  UIMAD UR4, UR7, UR8, URZ ;  /* 0x00000008070472a4 */ /* 0x000fe2000f8e023f */
[----:B------:R-:W-:Y:S01]  /*93b0*/  IMAD.U32 R10, RZ, RZ, UR9 ;  /* 0x00000009ff0a7e24 */ /* 0x000fe2000f8e00ff */
[----:B------:R-:W-:Y:S01]  /*93c0*/  BSSY B0, `(.L_x_34) ;  /* 0x00010f4000007945 */ /* 0x000fe20003800000 */
[----:B------:R-:W-:Y:S01]  /*93d0*/  IMAD.WIDE.U32 R6, R3, UR8, R6 ;  /* 0x0000000803067c25 */ /* 0x000fe2000f8e0006 */
[----:B------:R-:W-:-:S03]  /*93e0*/  ISETP.GT.AND P1, PT, R0, RZ, P3 ;  /* 0x000000ff0000720c */ /* 0x000fc60001f24270 */
[----:B------:R-:W-:-:S04]  /*93f0*/  IMAD R10, R3, R10, UR4 ;  /* 0x00000004030a7e24 */ /* 0x000fc8000f8e020a */
[----:B------:R-:W-:Y:S01]  /*9400*/  IMAD.IADD R10, R7, 0x1, R10 ;  /* 0x00000001070a7824 */ /* 0x000fe200078e020a */
[----:B------:R-:W-:Y:S06]  /*9410*/  @!P0 BRA `(.L_x_35) ;  /* 0x000000b800108947 */ /* 0x000fec0003800000 */
[----:B------:R-:W0:Y:S01]  /*9420*/  LDC.64 R22, c[0x0][0x5b8] ;  /* 0x00016e00ff167b82 */ /* 0x000e220000000a00 */
[----:B------:R-:W2:Y:S01]  /*9430*/  LDL.LU R11, [R1] ;  /* 0x00000000010b7983 */ /* 0x000ea20000300800 */
[----:B------:R-:W-:-:S06]  /*9440*/  ULDC.64 UR4, c[0x0][0x5c0] ;  /* 0x0001700000047ab9 */ /* 0x000fcc0000000a00 */
[----:B------:R-:W1:Y:S08]  /*9450*/  LDC.64 R14, c[0x0][0x5b0] ;  /* 0x00016c00ff0e7b82 */ /* 0x000e700000000a00 */
[----:B------:R-:W3:Y:S01]  /*9460*/  LDC.64 R12, c[0x0][0x5a8] ;  /* 0x00016a00ff0c7b82 */ /* 0x000ee20000000a00 */
[C---:B0-----:R-:W-:Y:S02]  /*9470*/  IMAD R159, R22.reuse, UR10, RZ ;  /* 0x0000000a169f7c24 */ /* 0x041fe4000f8e02ff */
[----:B------:R-:W-:-:S04]  /*9480*/  IMAD.WIDE.U32 R154, R22, UR43, R18 ;  /* 0x0000002b169a7c25 */ /* 0x000fc8000f8e0012 */
[----:B------:R-:W-:Y:S02]  /*9490*/  IMAD R159, R23, UR43, R159 ;  /* 0x0000002b179f7c24 */ /* 0x000fe4000f8e029f */
[----:B-1----:R-:W-:Y:S02]  /*94a0*/  IMAD R158, R14, UR7, RZ ;  /* 0x000000070e9e7c24 */ /* 0x002fe4000f8e02ff */
[----:B------:R-:W-:Y:S01]  /*94b0*/  IMAD.MOV.U32 R20, RZ, RZ, R154 ;  /* 0x000000ffff147224 */ /* 0x000fe200078e009a */
[----:B------:R-:W-:Y:S01]  /*94c0*/  IADD3 R21, R155, R159, RZ ;  /* 0x0000009f9b157210 */ /* 0x000fe20007ffe0ff */
[C---:B------:R-:W-:Y:S02]  /*94d0*/  IMAD R158, R3.reuse, R15, R158 ;  /* 0x0000000f039e7224 */ /* 0x040fe400078e029e */
[----:B------:R-:W-:-:S04]  /*94e0*/  IMAD.WIDE.U32 R4, R3, R14, R20 ;  /* 0x0000000e03047225 */ /* 0x000fc800078e0014 */
[----:B------:R-:W-:Y:S01]  /*94f0*/  IMAD.IADD R5, R5, 0x1, R158 ;  /* 0x0000000105057824 */ /* 0x000fe200078e029e */
[----:B---3--:R-:W-:-:S04]  /*9500*/  LEA R8, P0, R4, R12, 0x1 ;  /* 0x0000000c04087211 */ /* 0x008fc800078008ff */
[----:B------:R-:W-:-:S05]  /*9510*/  LEA.HI.X R9, R4, R13, R5, 0x1, P0 ;  /* 0x0000000d04097211 */ /* 0x000fca00000f0c05 */
[----:B------:R-:W3:Y:S01]  /*9520*/  @P1 LDG.E.LTC128B.U16 R23, desc[UR36][R8.64] ;  /* 0x0000002408171981 */ /* 0x000ee2000c1e1520 */
[----:B------:R-:W-:Y:S01]  /*9530*/  BSSY B1, `(.L_x_36) ;  /* 0x0000011000017945 */ /* 0x000fe20003800000 */
[----:B---3--:R-:W-:-:S04]  /*9540*/  IMAD.U32 R4, R23, 0x10000, RZ ;  /* 0x0001000017047824 */ /* 0x008fc800078e00ff */
[----:B------:R-:W-:-:S04]  /*9550*/  FMUL R4, R4, R16 ;  /* 0x0000001004047220 */ /* 0x000fc80000400000 */
[----:B--2---:R-:W-:Y:S01]  /*9560*/  FFMA R7, R11, R2, R4 ;  /* 0x000000020b077223 */ /* 0x004fe20000000004 */
[----:B------:R-:W-:-:S04]  /*9570*/  LEA R4, P0, R6, UR4, 0x1 ;  /* 0x0000000406047c11 */ /* 0x000fc8000f8008ff */
[----:B------:R-:W-:Y:S02]  /*9580*/  LEA.HI.X R5, R6, UR5, R10, 0x1, P0 ;  /* 0x0000000506057c11 */ /* 0x000fe400080f0c0a */
[----:B------:R-:W-:-:S05]  /*9590*/  F2FP.BF16.F32.PACK_AB R6, RZ, R7 ;  /* 0x00000007ff06723e */ /* 0x000fca00000010ff */
[----:B------:R0:W-:Y:S02]  /*95a0*/  @P1 STG.E.U16 desc[UR36][R4.64], R6 ;  /* 0x0000000604001986 */ /* 0x0001e4000c101524 */
[----:B0-----:R-:W-:-:S05]  /*95b0*/  IMAD.WIDE.U32 R6, R3, R14, R18 ;  /* 0x0000000e03067225 */ /* 0x001fca00078e0012 */
[----:B------:R-:W-:-:S03]  /*95c0*/  IADD3 R7, R158, R7, RZ ;  /* 0x000000079e077210 */ /* 0x000fc60007ffe0ff */
[----:B------:R-:W-:-:S04]  /*95d0*/  IMAD.WIDE.U32 R6, R22, UR43, R6 ;  /* 0x0000002b16067c25 */ /* 0x000fc8000f8e0006 */
[----:B------:R-:W-:Y:S01]  /*95e0*/  IMAD.IADD R7, R159, 0x1, R7 ;  /* 0x000000019f077824 */ /* 0x000fe200078e0207 */
[----:B------:R-:W-:-:S04]  /*95f0*/  LEA R10, P0, R6, R12, 0x1 ;  /* 0x0000000c060a7211 */ /* 0x000fc800078008ff */
[----:B------:R-:W-:Y:S02]  /*9600*/  LEA.HI.X R11, R6, R13, R7, 0x1, P0 ;  /* 0x0000000d060b7211 */ /* 0x000fe400000f0c07 */
[----:B------:R-:W-:-:S13]  /*9610*/  ISETP.GT.AND P0, PT, R0, 0x1, P3 ;  /* 0x000000010000780c */ /* 0x000fda0001f04270 */
[----:B------:R-:W-:Y:S05]  /*9620*/  @!P0 BRA `(.L_x_37) ;  /* 0x0000000000048947 */ /* 0x000fea0003800000 */
[----:B------:R0:W5:Y:S02]  /*9630*/  LDG.E.LTC128B.U16 R23, desc[UR36][R10.64+0x2] ;  /* 0x000002240a177981 */ /* 0x000164000c1e1520 */
.L_x_37:
[----:B------:R-:W-:Y:S05]  /*9640*/  BSYNC B1 ;  /* 0x0000000000017941 */ /* 0x000fea0003800000 */
.L_x_36:
[----:B------:R-:W2:Y:S01]  /*9650*/  LDL.LU R7, [R1+0x4] ;  /* 0x0000040001077983 */ /* 0x000ea20000300800 */
[----:B-----5:R-:W-:Y:S01]  /*9660*/  IMAD.U32 R6, R23, 0x10000, RZ ;  /* 0x0001000017067824 */ /* 0x020fe200078e00ff */
[C---:B------:R-:W-:Y:S01]  /*9670*/  SHF.L.U64.HI R157, R14.reuse, 0x3, R15 ;  /* 0x000000030e9d7819 */ /* 0x040fe2000001020f */
[----:B------:R-:W-:Y:S01]  /*9680*/  IMAD.SHL.U32 R156, R14, 0x8, RZ ;  /* 0x000000080e9c7824 */ /* 0x000fe200078e00ff */
[----:B------:R-:W3:Y:S01]  /*9690*/  LDL.LU R160, [R1+0x8] ;  /* 0x0000080001a07983 */ /* 0x000ee20000300800 */
[----:B------:R-:W-:-:S04]  /*96a0*/  FMUL R6, R6, R16 ;  /* 0x0000001006067220 */ /* 0x000fc80000400000 */
[----:B--2---:R-:W-:-:S05]  /*96b0*/  FFMA R6, R7, R2, R6 ;  /* 0x0000000207067223 */ /* 0x004fca0000000006 */
[----:B------:R-:W-:-:S05]  /*96c0*/  F2FP.BF16.F32.PACK_AB R6, RZ, R6 ;  /* 0x00000006ff06723e */ /* 0x000fca00000010ff */
[----:B------:R1:W-:Y:S01]  /*96d0*/  @P0 STG.E.U16 desc[UR36][R4.64+0x2], R6 ;  /* 0x0000020604000986 */ /* 0x0003e2000c101524 */
[----:B------:R-:W-:-:S04]  /*96e0*/  ISETP.GT.AND P0, PT, R153, 0x8, PT ;  /* 0x000000089900780c */ /* 0x000fc80003f04270 */
[----:B------:R-:W-:Y:S01]  /*96f0*/  ISETP.GT.AND P1, PT, R0, RZ, P0 ;  /* 0x000000ff0000720c */ /* 0x000fe20000724270 */
[----:B-1----:R-:W-:-:S05]  /*9700*/  IMAD.WIDE.U32 R6, R3, R14, R156 ;  /* 0x0000000e03067225 */ /* 0x002fca00078e009c */
[----:B------:R-:W-:Y:S02]  /*9710*/  IADD3 R158, R158, R7, RZ ;  /* 0x000000079e9e7210 */ /* 0x000fe40007ffe0ff */
[----:B------:R-:W-:-:S05]  /*9720*/  IADD3 R7, P2, R154, R6, RZ ;  /* 0x000000069a077210 */ /* 0x000fca0007f5e0ff */
[----:B------:R-:W-:Y:S01]  /*9730*/  IMAD.X R9, R158, 0x1, R21, P2 ;  /* 0x000000019e097824 */ /* 0x000fe200010e0615 */
[----:B------:R-:W-:-:S04]  /*9740*/  LEA R8, P2, R7, R12, 0x1 ;  /* 0x0000000c07087211 */ /* 0x000fc800078408ff */
[----:B------:R-:W-:-:S05]  /*9750*/  LEA.HI.X R9, R7, R13, R9, 0x1, P2 ;  /* 0x0000000d07097211 */ /* 0x000fca00010f0c09 */
[----:B------:R1:W2:Y:S01]  /*9760*/  @P1 LDG.E.LTC128B.U16 R23, desc[UR36][R8.64] ;  /* 0x0000002408171981 */ /* 0x0002a2000c1e1520 */
[----:B------:R-:W-:Y:S01]  /*9770*/  IADD3 R6, P2, R18, R6, RZ ;  /* 0x0000000612067210 */ /* 0x000fe20007f5e0ff */
[----:B------:R-:W-:Y:S01]  /*9780*/  BSSY B1, `(.L_x_38) ;  /* 0x0000016000017945 */ /* 0x000fe20003800000 */
[----:B------:R-:W-:-:S03]  /*9790*/  ISETP.GT.AND P4, PT, R0, 0x1, P0 ;  /* 0x000000010000780c */ /* 0x000fc60000784270 */
[----:B------:R-:W-:Y:S02]  /*97a0*/  IMAD.X R7, R19, 0x1, R158, P2 ;  /* 0x0000000113077824 */ /* 0x000fe400010e069e */
[----:B------:R-:W-:Y:S02]  /*97b0*/  IMAD.U32 R158, RZ, RZ, UR9 ;  /* 0x00000009ff9e7e24 */ /* 0x000fe4000f8e00ff */
[----:B------:R-:W-:-:S04]  /*97c0*/  IMAD.WIDE.U32 R6, R22, UR43, R6 ;  /* 0x0000002b16067c25 */ /* 0x000fc8000f8e0006 */
[----:B------:R-:W-:Y:S01]  /*97d0*/  IMAD.IADD R7, R159, 0x1, R7 ;  /* 0x000000019f077824 */ /* 0x000fe200078e0207 */
[----:B-1----:R-:W-:-:S04]  /*97e0*/  LEA R8, P2, R6, R12, 0x1 ;  /* 0x0000000c06087211 */ /* 0x002fc800078408ff */
[----:B------:R-:W-:Y:S02]  /*97f0*/  LEA.HI.X R9, R6, R13, R7, 0x1, P2 ;  /* 0x0000000d06097211 */ /* 0x000fe400010f0c07 */
[----:B--2---:R-:W-:-:S05]  /*9800*/  SHF.L.U32 R6, R23, 0x10, RZ ;  /* 0x0000001017067819 */ /* 0x004fca00000006ff */
[----:B------:R-:W-:-:S04]  /*9810*/  FMUL R6, R6, R16 ;  /* 0x0000001006067220 */ /* 0x000fc80000400000 */
[----:B---3--:R-:W-:Y:S01]  /*9820*/  FFMA R7, R160, R2, R6 ;  /* 0x00000002a0077223 */ /* 0x008fe20000000006 */
[----:B------:R-:W-:Y:S02]  /*9830*/  IMAD.U32 R160, RZ, RZ, UR8 ;  /* 0x00000008ffa07e24 */ /* 0x000fe4000f8e00ff */
[----:B------:R-:W-:Y:S02]  /*9840*/  IMAD.U32 R6, RZ, RZ, UR8 ;  /* 0x00000008ff067e24 */ /* 0x000fe4000f8e00ff */
[----:B------:R-:W-:Y:S02]  /*9850*/  F2FP.BF16.F32.PACK_AB R7, RZ, R7 ;  /* 0x00000007ff07723e */ /* 0x000fe400000010ff */
[----:B------:R-:W-:Y:S02]  /*9860*/  SHF.L.U32 R160, R160, 0x4, RZ ;  /* 0x00000004a0a07819 */ /* 0x000fe400000006ff */
[----:B------:R-:W-:Y:S02]  /*9870*/  SHF.L.U64.HI R158, R6, 0x4, R158 ;  /* 0x00000004069e7819 */ /* 0x000fe4000001029e */
[----:B------:R-:W-:-:S02]  /*9880*/  IADD3 R6, P2, R160, R4, RZ ;  /* 0x00000004a0067210 */ /* 0x000fc40007f5e0ff */
[----:B------:R-:W-:-:S03]  /*9890*/  PRMT R161, R7, 0x7610, R161 ;  /* 0x0000761007a17816 */ /* 0x000fc600000000a1 */
[----:B------:R-:W-:-:S05]  /*98a0*/  IMAD.X R7, R158, 0x1, R5, P2 ;  /* 0x000000019e077824 */ /* 0x000fca00010e0605 */
[----:B------:R1:W-:Y:S01]  /*98b0*/  @P1 STG.E.U16 desc[UR36][R6.64], R161 ;  /* 0x000000a106001986 */ /* 0x0003e2000c101524 */
[----:B------:R-:W-:Y:S05]  /*98c0*/  @!P4 BRA `(.L_x_39) ;  /* 0x000000000004c947 */ /* 0x000fea0003800000 */
[----:B------:R2:W5:Y:S02]  /*98d0*/  LDG.E.LTC128B.U16 R23, desc[UR36][R8.64+0x2] ;  /* 0x0000022408177981 */ /* 0x000564000c1e1520 */
.L_x_39:
[----:B------:R-:W-:Y:S05]  /*98e0*/  BSYNC B1 ;  /* 0x0000000000017941 */ /* 0x000fea0003800000 */
.L_x_38:
[----:B------:R-:W3:Y:S01]  /*98f0*/  LDL.LU R162, [R1+0xc] ;  /* 0x00000c0001a27983 */ /* 0x000ee20000300800 */
[----:B-1---5:R-:W-:Y:S01]  /*9900*/  IMAD.U32 R161, R23, 0x10000, RZ ;  /* 0x0001000017a17824 */ /* 0x022fe200078e00ff */
[----:B------:R-:W-:Y:S01]  /*9910*/  ISETP.GT.AND P1, PT, R0, 0x8, P3 ;  /* 0x000000080000780c */ /* 0x000fe20001f24270 */
[----:B------:R-:W-:Y:S02]  /*9920*/  BSSY B1, `(.L_x_40) ;  /* 0x0000007000017945 */ /* 0x000fe40003800000 */
[----:B------:R-:W-:-:S04]  /*9930*/  FMUL R161, R161, R16 ;  /* 0x00000010a1a17220 */ /* 0x000fc80000400000 */
[----:B---3--:R-:W-:-:S05]  /*9940*/  FFMA R161, R162, R2, R161 ;  /* 0x00000002a2a17223 */ /* 0x008fca00000000a1 */
[----:B------:R-:W-:-:S05]  /*9950*/  F2FP.BF16.F32.PACK_AB R161, RZ, R161 ;  /* 0x000000a1ffa1723e */ /* 0x000fca00000010ff */
[----:B------:R1:W-:Y:S01]  /*9960*/  @P4 STG.E.U16 desc[UR36][R6.64+0x2], R161 ;  /* 0x000002a106004986 */ /* 0x0003e2000c101524 */
[----:B------:R-:W-:Y:S05]  /*9970*/  @!P1 BRA `(.L_x_41) ;  /* 0x0000000000049947 */ /* 0x000fea0003800000 */
[----:B------:R3:W5:Y:S02]  /*9980*/  LDG.E.LTC128B.U16 R23, desc[UR36][R10.64+0x10] ;  /* 0x000010240a177981 */ /* 0x000764000c1e1520 */
.L_x_41:
[----:B------:R-:W-:Y:S05]  /*9990*/  BSYNC B1 ;  /* 0x0000000000017941 */ /* 0x000fea0003800000 */
.L_x_40:
[----:B------:R-:W4:Y:S01]  /*99a0*/  LDL.LU R162, [R1+0x10] ;  /* 0x0000100001a27983 */ /* 0x000f220000300800 */
[----:B-1---5:R-:W-:Y:S01]  /*99b0*/  IMAD.U32 R161, R23, 0x10000, RZ ;  /* 0x0001000017a17824 */ /* 0x022fe200078e00ff */
[----:B------:R-:W-:Y:S01]  /*99c0*/  ISETP.GT.AND P2, PT, R0, 0x9, P3 ;  /* 0x000000090000780c */ /* 0x000fe20001f44270 */
[----:B------:R-:W-:Y:S02]  /*99d0*/  BSSY B1, `(.L_x_42) ;  /* 0x0000007000017945 */ /* 0x000fe40003800000 */
[----:B------:R-:W-:-:S04]  /*99e0*/  FMUL R161, R161, R16 ;  /* 0x00000010a1a17220 */ /* 0x000fc80000400000 */
[----:B----4-:R-:W-:-:S05]  /*99f0*/  FFMA R161, R162, R2, R161 ;  /* 0x00000002a2a17223 */ /* 0x010fca00000000a1 */
[----:B------:R-:W-:-:S05]  /*9a00*/  F2FP.BF16.F32.PACK_AB R161, RZ, R161 ;  /* 0x000000a1ffa1723e */ /* 0x000fca00000010ff */
[----:B------:R1:W-:Y:S01]  /*9a10*/  @P1 STG.E.U16 desc[UR36][R4.64+0x10], R161 ;  /* 0x000010a104001986 */ /* 0x0003e2000c101524 */
[----:B------:R-:W-:Y:S05]  /*9a20*/  @!P2 BRA `(.L_x_43) ;  /* 0x000000000004a947 */ /* 0x000fea0003800000 */
[----:B------:R4:W5:Y:S02]  /*9a30*/  LDG.E.LTC128B.U16 R23, desc[UR36][R10.64+0x12] ;  /* 0x000012240a177981 */ /* 0x000964000c1e1520 */
.L_x_43:
[----:B------:R-:W-:Y:S05]  /*9a40*/  BSYNC B1 ;  /* 0x0000000000017941 */ /* 0x000fea0003800000 */
.L_x_42:
[----:B------:R-:W2:Y:S01]  /*9a50*/  LDL.LU R162, [R1+0x14] ;  /* 0x0000140001a27983 */ /* 0x000ea20000300800 */
[----:B-1---5:R-:W-:Y:S01]  /*9a60*/  SHF.L.U32 R161, R23, 0x10, RZ ;  /* 0x0000001017a17819 */ /* 0x022fe200000006ff */
[----:B------:R-:W-:Y:S01]  /*9a70*/  BSSY B1, `(.L_x_44) ;  /* 0x0000008000017945 */ /* 0x000fe20003800000 */
[----:B------:R-:W-:-:S03]  /*9a80*/  ISETP.GT.AND P1, PT, R0, 0x8, P0 ;  /* 0x000000080000780c */ /* 0x000fc60000724270 */
[----:B------:R-:W-:-:S04]  /*9a90*/  FMUL R161, R161, R16 ;  /* 0x00000010a1a17220 */ /* 0x000fc80000400000 */
[----:B--2---:R-:W-:-:S05]  /*9aa0*/  FFMA R161, R162, R2, R161 ;  /* 0x00000002a2a17223 */ /* 0x004fca00000000a1 */
[----:B------:R-:W-:-:S05]  /*9ab0*/  F2FP.BF16.F32.PACK_AB R161, RZ, R161 ;  /* 0x000000a1ffa1723e */ /* 0x000fca00000010ff */
[----:B------:R1:W-:Y:S01]  /*9ac0*/  @P2 STG.E.U16 desc[UR36][R4.64+0x12], R161 ;  /* 0x000012a104002986 */ /* 0x0003e2000c101524 */
[----:B------:R-:W-:Y:S05]  /*9ad0*/  @!P1 BRA `(.L_x_45) ;  /* 0x0000000000049947 */ /* 0x000fea0003800000 */
[----:B------:R2:W5:Y:S02]  /*9ae0*/  LDG.E.LTC128B.U16 R23, desc[UR36][R8.64+0x10] ;  /* 0x0000102408177981 */ /* 0x000564000c1e1520 */
.L_x_45:
[----:B------:R-:W-:Y:S05]  /*9af0*/  BSYNC B1 ;  /* 0x0000000000017941 */ /* 0x000fea0003800000 */
.L_x_44:
        /* <DEDUP_REMOVED lines=10> */
.L_x_47:
[----:B------:R-:W-:Y:S05]  /*9ba0*/  BSYNC B1 ;  /* 0x0000000000017941 */ /* 0x000fea0003800000 */
.L_x_46:
[----:B------:R-:W2:Y:S01]  /*9bb0*/  LDL.LU R162, [R1+0x1c] ;  /* 0x00001c0001a27983 */ /* 0x000ea20000300800 */
[----:B-1---5:R-:W-:Y:S01]  /*9bc0*/  IMAD.U32 R161, R23, 0x10000, RZ ;  /* 0x0001000017a17824 */ /* 0x022fe200078e00ff */
[----:B------:R-:W-:Y:S01]  /*9bd0*/  ISETP.GT.AND P1, PT, R0, 0x10, P3 ;  /* 0x000000100000780c */ /* 0x000fe20001f24270 */
[----:B------:R-:W-:Y:S02]  /*9be0*/  BSSY B1, `(.L_x_48) ;  /* 0x0000007000017945 */ /* 0x000fe40003800000 */
[----:B------:R-:W-:-:S04]  /*9bf0*/  FMUL R161, R161, R16 ;  /* 0x00000010a1a17220 */ /* 0x000fc80000400000 */
[----:B--2---:R-:W-:-:S05]  /*9c00*/  FFMA R161, R162, R2, R161 ;  /* 0x00000002a2a17223 */ /* 0x004fca00000000a1 */
[----:B------:R-:W-:-:S05]  /*9c10*/  F2FP.BF16.F32.PACK_AB R161, RZ, R161 ;  /* 0x000000a1ffa1723e */ /* 0x000fca00000010ff */
[----:B------:R1:W-:Y:S01]  /*9c20*/  @P2 STG.E.U16 desc[UR36][R6.64+0x12], R161 ;  /* 0x000012a106002986 */ /* 0x0003e2000c101524 */
[----:B------:R-:W-:Y:S05]  /*9c30*/  @!P1 BRA `(.L_x_49) ;  /* 0x0000000000049947 */ /* 0x000fea0003800000 */
[----:B------:R2:W5:Y:S02]  /*9c40*/  LDG.E.LTC128B.U16 R23, desc[UR36][R10.64+0x20] ;  /* 0x000020240a177981 */ /* 0x000564000c1e1520 */
.L_x_49:
[----:B------:R-:W-:Y:S05]  /*9c50*/  BSYNC B1 ;  /* 0x0000000000017941 */ /* 0x000fea0003800000 */
.L_x_48:
        /* <DEDUP_REMOVED lines=10> */
.L_x_51:
[----:B------:R-:W-:Y:S05]  /*9d00*/  BSYNC B1 ;  /* 0x0000000000017941 */ /* 0x000fea0003800000 */
.L_x_50:
        /* <DEDUP_REMOVED lines=10> */
.L_x_53:
[----:B------:R-:W-:Y:S05]  /*9db0*/  BSYNC B1 ;  /* 0x0000000000017941 */ /* 0x000fea0003800000 */
.L_x_52:
        /* <DEDUP_REMOVED lines=10> */
.L_x_55:
[----:B------:R-:W-:Y:S05]  /*9e60*/  BSYNC B1 ;  /* 0x0000000000017941 */ /* 0x000fea0003800000 */
.L_x_54:
        /* <DEDUP_REMOVED lines=10> */
.L_x_57:
[----:B------:R-:W-:Y:S05]  /*9f10*/  BSYNC B1 ;  /* 0x0000000000017941 */ /* 0x000fea0003800000 */
.L_x_56:
        /* <DEDUP_REMOVED lines=10> */
.L_x_59:
[----:B------:R-:W-:Y:S05]  /*9fc0*/  BSYNC B1 ;  /* 0x0000000000017941 */ /* 0x000fea0003800000 */
.L_x_58:
        /* <DEDUP_REMOVED lines=10> */
.L_x_61:
[----:B------:R-:W-:Y:S05]  /*a070*/  BSYNC B1 ;  /* 0x0000000000017941 */ /* 0x000fea0003800000 */
.L_x_60:
        /* <DEDUP_REMOVED lines=10> */
.L_x_63:
[----:B------:R-:W-:Y:S05]  /*a120*/  BSYNC B1 ;  /* 0x0000000000017941 */ /* 0x000fea0003800000 */
.L_x_62:
        /* <DEDUP_REMOVED lines=10> */
.L_x_65:
[----:B------:R-:W-:Y:S05]  /*a1d0*/  BSYNC B1 ;  /* 0x0000000000017941 */ /* 0x000fea0003800000 */
.L_x_64:
        /* <DEDUP_REMOVED lines=10> */
.L_x_67:
[----:B------:R-:W-:Y:S05]  /*a280*/  BSYNC B1 ;  /* 0x0000000000017941 */ /* 0x000fea0003800000 */
.L_x_66:
        /* <DEDUP_REMOVED lines=10> */
.L_x_69:
[----:B------:R-:W-:Y:S05]  /*a330*/  BSYNC B1 ;  /* 0x0000000000017941 */ /* 0x000fea0003800000 */
.L_x_68:
        /* <DEDUP_REMOVED lines=10> */
.L_x_71:
[----:B------:R-:W-:Y:S05]  /*a3e0*/  BSYNC B1 ;  /* 0x0000000000017941 */ /* 0x000fea0003800000 */
.L_x_70:
        /* <DEDUP_REMOVED lines=10> */
.L_x_73:
[----:B------:R-:W-:Y:S05]  /*a490*/  BSYNC B1 ;  /* 0x0000000000017941 */ /* 0x000fea0003800000 */
.L_x_72:
        /* <DEDUP_REMOVED lines=10> */
.L_x_75:
[----:B------:R-:W-:Y:S05]  /*a540*/  BSYNC B1 ;  /* 0x0000000000017941 */ /* 0x000fea0003800000 */
.L_x_74:
        /* <DEDUP_REMOVED lines=10> */
.L_x_77:
[----:B------:R-:W-:Y:S05]  /*a5f0*/  BSYNC B1 ;  /* 0x0000000000017941 */ /* 0x000fea0003800000 */
.L_x_76:
        /* <DEDUP_REMOVED lines=10> */
.L_x_79:
[----:B------:R-:W-:Y:S05]  /*a6a0*/  BSYNC B1 ;  /* 0x0000000000017941 */ /* 0x000fea0003800000 */
.L_x_78:
        /* <DEDUP_REMOVED lines=10> */
.L_x_81:
[----:B------:R-:W-:Y:S05]  /*a750*/  BSYNC B1 ;  /* 0x0000000000017941 */ /* 0x000fea0003800000 */
.L_x_80:
        /* <DEDUP_REMOVED lines=10> */
.L_x_83:
[----:B------:R-:W-:Y:S05]  /*a800*/  BSYNC B1 ;  /* 0x0000000000017941 */ /* 0x000fea0003800000 */
.L_x_82:
        /* <DEDUP_REMOVED lines=10> */
.L_x_85:
[----:B------:R-:W-:Y:S05]  /*a8b0*/  BSYNC B1 ;  /* 0x0000000000017941 */ /* 0x000fea0003800000 */
.L_x_84:
        /* <DEDUP_REMOVED lines=10> */
.L_x_87:
[----:B------:R-:W-:Y:S05]  /*a960*/  BSYNC B1 ;  /* 0x0000000000017941 */ /* 0x000fea0003800000 */
.L_x_86:
        /* <DEDUP_REMOVED lines=10> */
.L_x_89:
[----:B------:R-:W-:Y:S05]  /*aa10*/  BSYNC B1 ;  /* 0x0000000000017941 */ /* 0x000fea0003800000 */
.L_x_88:
        /* <DEDUP_REMOVED lines=10> */
.L_x_91:
[----:B------:R-:W-:Y:S05]  /*aac0*/  BSYNC B1 ;  /* 0x0000000000017941 */ /* 0x000fea0003800000 */
.L_x_90:
        /* <DEDUP_REMOVED lines=10> */
.L_x_93:
[----:B------:R-:W-:Y:S05]  /*ab70*/  BSYNC B1 ;  /* 0x0000000000017941 */ /* 0x000fea0003800000 */
.L_x_92:
        /* <DEDUP_REMOVED lines=10> */
.L_x_95:
[----:B------:R-:W-:Y:S05]  /*ac20*/  BSYNC B1 ;  /* 0x0000000000017941 */ /* 0x000fea0003800000 */
.L_x_94:
        /* <DEDUP_REMOVED lines=10> */
.L_x_97:
[----:B------:R-:W-:Y:S05]  /*acd0*/  BSYNC B1 ;  /* 0x0000000000017941 */ /* 0x000fea0003800000 */
.L_x_96:
        /* <DEDUP_REMOVED lines=10> */
.L_x_99:
[----:B------:R-:W-:Y:S05]  /*ad80*/  BSYNC B1 ;  /* 0x0000000000017941 */ /* 0x000fea0003800000 */
.L_x_98:
        /* <DEDUP_REMOVED lines=10> */
.L_x_101:
[----:B------:R-:W-:Y:S05]  /*ae30*/  BSYNC B1 ;  /* 0x0000000000017941 */ /* 0x000fea0003800000 */
.L_x_100:
        /* <DEDUP_REMOVED lines=10> */
.L_x_103:
[----:B------:R-:W-:Y:S05]  /*aee0*/  BSYNC B1 ;  /* 0x0000000000017941 */ /* 0x000fea0003800000 */
.L_x_102:
        /* <DEDUP_REMOVED lines=10> */
.L_x_105:
[----:B------:R-:W-:Y:S05]  /*af90*/  BSYNC B1 ;  /* 0x0000000000017941 */ /* 0x000fea0003800000 */
.L_x_104:
        /* <DEDUP_REMOVED lines=10> */
.L_x_107:
[----:B------:R-:W-:Y:S05]  /*b040*/  BSYNC B1 ;  /* 0x0000000000017941 */ /* 0x000fea0003800000 */
.L_x_106:
        /* <DEDUP_REMOVED lines=10> */
.L_x_109:
[----:B------:R-:W-:Y:S05]  /*b0f0*/  BSYNC B1 ;  /* 0x0000000000017941 */ /* 0x000fea0003800000 */
.L_x_108:
        /* <DEDUP_REMOVED lines=10> */
.L_x_111:
[----:B------:R-:W-:Y:S05]  /*b1a0*/  BSYNC B1 ;  /* 0x0000000000017941 */ /* 0x000fea0003800000 */
.L_x_110:
        /* <DEDUP_REMOVED lines=10> */
.L_x_113:
[----:B------:R-:W-:Y:S05]  /*b250*/  BSYNC B1 ;  /* 0x0000000000017941 */ /* 0x000fea0003800000 */
.L_x_112:
        /* <DEDUP_REMOVED lines=10> */
.L_x_115:
[----:B------:R-:W-:Y:S05]  /*b300*/  BSYNC B1 ;  /* 0x0000000000017941 */ /* 0x000fea0003800000 */
.L_x_114:
        /* <DEDUP_REMOVED lines=10> */
.L_x_117:
[----:B------:R-:W-:Y:S05]  /*b3b0*/  BSYNC B1 ;  /* 0x0000000000017941 */ /* 0x000fea0003800000 */
.L_x_116:
        /* <DEDUP_REMOVED lines=10> */
.L_x_119:
[----:B------:R-:W-:Y:S05]  /*b460*/  BSYNC B1 ;  /* 0x0000000000017941 */ /* 0x000fea0003800000 */
.L_x_118:
        /* <DEDUP_REMOVED lines=10> */
.L_x_121:
[----:B------:R-:W-:Y:S05]  /*b510*/  BSYNC B1 ;  /* 0x0000000000017941 */ /* 0x000fea0003800000 */
.L_x_120:
        /* <DEDUP_REMOVED lines=10> */
.L_x_123:
[----:B------:R-:W-:Y:S05]  /*b5c0*/  BSYNC B1 ;  /* 0x0000000000017941 */ /* 0x000fea0003800000 */
.L_x_122:
        /* <DEDUP_REMOVED lines=10> */
.L_x_125:
[----:B------:R-:W-:Y:S05]  /*b670*/  BSYNC B1 ;  /* 0x0000000000017941 */ /* 0x000fea0003800000 */
.L_x_124:
        /* <DEDUP_REMOVED lines=10> */
.L_x_127:
[----:B------:R-:W-:Y:S05]  /*b720*/  BSYNC B1 ;  /* 0x0000000000017941 */ /* 0x000fea0003800000 */
.L_x_126:
        /* <DEDUP_REMOVED lines=10> */
.L_x_129:
[----:B------:R-:W-:Y:S05]  /*b7d0*/  BSYNC B1 ;  /* 0x0000000000017941 */ /* 0x000fea0003800000 */
.L_x_128:
        /* <DEDUP_REMOVED lines=10> */
.L_x_131:
[----:B------:R-:W-:Y:S05]  /*b880*/  BSYNC B1 ;  /* 0x0000000000017941 */ /* 0x000fea0003800000 */
.L_x_130:
        /* <DEDUP_REMOVED lines=10> */
.L_x_133:
[----:B------:R-:W-:Y:S05]  /*b930*/  BSYNC B1 ;  /* 0x0000000000017941 */ /* 0x000fea0003800000 */
.L_x_132:
        /* <DEDUP_REMOVED lines=10> */
.L_x_135:
[----:B------:R-:W-:Y:S05]  /*b9e0*/  BSYNC B1 ;  /* 0x0000000000017941 */ /* 0x000fea0003800000 */
.L_x_134:
        /* <DEDUP_REMOVED lines=10> */
.L_x_137:
[----:B------:R-:W-:Y:S05]  /*ba90*/  BSYNC B1 ;  /* 0x0000000000017941 */ /* 0x000fea0003800000 */
.L_x_136:
        /* <DEDUP_REMOVED lines=10> */
.L_x_139:
[----:B------:R-:W-:Y:S05]  /*bb40*/  BSYNC B1 ;  /* 0x0000000000017941 */ /* 0x000fea0003800000 */
.L_x_138:
        /* <DEDUP_REMOVED lines=10> */
.L_x_141:
[----:B------:R-:W-:Y:S05]  /*bbf0*/  BSYNC B1 ;  /* 0x0000000000017941 */ /* 0x000fea0003800000 */
.L_x_140:
        /* <DEDUP_REMOVED lines=10> */
.L_x_143:
[----:B------:R-:W-:Y:S05]  /*bca0*/  BSYNC B1 ;  /* 0x0000000000017941 */ /* 0x000fea0003800000 */
.L_x_142:
        /* <DEDUP_REMOVED lines=10> */
.L_x_145:
[----:B------:R-:W-:Y:S05]  /*bd50*/  BSYNC B1 ;  /* 0x0000000000017941 */ /* 0x000fea0003800000 */
.L_x_144:
        /* <DEDUP_REMOVED lines=10> */
.L_x_147:
[----:B------:R-:W-:Y:S05]  /*be00*/  BSYNC B1 ;  /* 0x0000000000017941 */ /* 0x000fea0003800000 */
.L_x_146:
        /* <DEDUP_REMOVED lines=10> */
.L_x_149:
[----:B------:R-:W-:Y:S05]  /*beb0*/  BSYNC B1 ;  /* 0x0000000000017941 */ /* 0x000fea0003800000 */
.L_x_148:
        /* <DEDUP_REMOVED lines=10> */
.L_x_151:
[----:B------:R-:W-:Y:S05]  /*bf60*/  BSYNC B1 ;  /* 0x0000000000017941 */ /* 0x000fea0003800000 */
.L_x_150:
        /* <DEDUP_REMOVED lines=10> */
.L_x_153:
[----:B------:R-:W-:Y:S05]  /*c010*/  BSYNC B1 ;  /* 0x0000000000017941 */ /* 0x000fea0003800000 */
.L_x_152:
        /* <DEDUP_REMOVED lines=10> */
.L_x_155:
[----:B------:R-:W-:Y:S05]  /*c0c0*/  BSYNC B1 ;  /* 0x0000000000017941 */ /* 0x000fea0003800000 */
.L_x_154:
        /* <DEDUP_REMOVED lines=10> */
.L_x_157:
[----:B------:R-:W-:Y:S05]  /*c170*/  BSYNC B1 ;  /* 0x0000000000017941 */ /* 0x000fea0003800000 */
.L_x_156:
        /* <DEDUP_REMOVED lines=10> */
.L_x_159:
[----:B------:R-:W-:Y:S05]  /*c220*/  BSYNC B1 ;  /* 0x0000000000017941 */ /* 0x000fea0003800000 */
.L_x_158:
        /* <DEDUP_REMOVED lines=10> */
.L_x_161:
[----:B------:R-:W-:Y:S05]  /*c2d0*/  BSYNC B1 ;  /* 0x0000000000017941 */ /* 0x000fea0003800000 */
.L_x_160:
        /* <DEDUP_REMOVED lines=10> */
.L_x_163:
[----:B------:R-:W-:Y:S05]  /*c380*/  BSYNC B1 ;  /* 0x0000000000017941 */ /* 0x000fea0003800000 */
.L_x_162:
        /* <DEDUP_REMOVED lines=10> */
.L_x_165:
[----:B------:R-:W-:Y:S05]  /*c430*/  BSYNC B1 ;  /* 0x0000000000017941 */ /* 0x000fea0003800000 */
.L_x_164:
        /* <DEDUP_REMOVED lines=10> */
.L_x_167:
[----:B------:R-:W-:Y:S05]  /*c4e0*/  BSYNC B1 ;  /* 0x0000000000017941 */ /* 0x000fea0003800000 */
.L_x_166:
        /* <DEDUP_REMOVED lines=10> */
.L_x_169:
[----:B------:R-:W-:Y:S05]  /*c590*/  BSYNC B1 ;  /* 0x0000000000017941 */ /* 0x000fea0003800000 */
.L_x_168:
        /* <DEDUP_REMOVED lines=10> */
.L_x_171:
[----:B------:R-:W-:Y:S05]  /*c640*/  BSYNC B1 ;  /* 0x0000000000017941 */ /* 0x000fea0003800000 */
.L_x_170:
        /* <DEDUP_REMOVED lines=10> */
.L_x_173:
[----:B------:R-:W-:Y:S05]  /*c6f0*/  BSYNC B1 ;  /* 0x0000000000017941 */ /* 0x000fea0003800000 */
.L_x_172:
        /* <DEDUP_REMOVED lines=10> */
.L_x_175:
[----:B------:R-:W-:Y:S05]  /*c7a0*/  BSYNC B1 ;  /* 0x0000000000017941 */ /* 0x000fea0003800000 */
.L_x_174:
        /* <DEDUP_REMOVED lines=10> */
.L_x_177:
[----:B------:R-:W-:Y:S05]  /*c850*/  BSYNC B1 ;  /* 0x0000000000017941 */ /* 0x000fea0003800000 */
.L_x_176:
        /* <DEDUP_REMOVED lines=10> */
.L_x_179:
[----:B------:R-:W-:Y:S05]  /*c900*/  BSYNC B1 ;  /* 0x0000000000017941 */ /* 0x000fea0003800000 */
.L_x_178:
        /* <DEDUP_REMOVED lines=10> */
.L_x_181:
[----:B------:R-:W-:Y:S05]  /*c9b0*/  BSYNC B1 ;  /* 0x0000000000017941 */ /* 0x000fea0003800000 */
.L_x_180:
        /* <DEDUP_REMOVED lines=10> */
.L_x_183:
[----:B------:R-:W-:Y:S05]  /*ca60*/  BSYNC B1 ;  /* 0x0000000000017941 */ /* 0x000fea0003800000 */
.L_x_182:
        /* <DEDUP_REMOVED lines=10> */
.L_x_185:
[----:B------:R-:W-:Y:S05]  /*cb10*/  BSYNC B1 ;  /* 0x0000000000017941 */ /* 0x000fea0003800000 */
.L_x_184:
        /* <DEDUP_REMOVED lines=10> */
.L_x_187:
[----:B------:R-:W-:Y:S05]  /*cbc0*/  BSYNC B1 ;  /* 0x0000000000017941 */ /* 0x000fea0003800000 */
.L_x_186:
        /* <DEDUP_REMOVED lines=10> */
.L_x_189:
[----:B------:R-:W-:Y:S05]  /*cc70*/  BSYNC B1 ;  /* 0x0000000000017941 */ /* 0x000fea0003800000 */
.L_x_188:
        /* <DEDUP_REMOVED lines=10> */
.L_x_191:
[----:B------:R-:W-:Y:S05]  /*cd20*/  BSYNC B1 ;  /* 0x0000000000017941 */ /* 0x000fea0003800000 */
.L_x_190:
        /* <DEDUP_REMOVED lines=10> */
.L_x_193:
[----:B------:R-:W-:Y:S05]  /*cdd0*/  BSYNC B1 ;  /* 0x0000000000017941 */ /* 0x000fea0003800000 */
.L_x_192:
        /* <DEDUP_REMOVED lines=10> */
.L_x_195:
[----:B------:R-:W-:Y:S05]  /*ce80*/  BSYNC B1 ;  /* 0x0000000000017941 */ /* 0x000fea0003800000 */
.L_x_194:
        /* <DEDUP_REMOVED lines=10> */
.L_x_197:
[----:B------:R-:W-:Y:S05]  /*cf30*/  BSYNC B1 ;  /* 0x0000000000017941 */ /* 0x000fea0003800000 */
.L_x_196:
        /* <DEDUP_REMOVED lines=10> */
.L_x_199:
[----:B------:R-:W-:Y:S05]  /*cfe0*/  BSYNC B1 ;  /* 0x0000000000017941 */ /* 0x000fea0003800000 */
.L_x_198:
        /* <DEDUP_REMOVED lines=10> */
.L_x_201:
[----:B------:R-:W-:Y:S05]  /*d090*/  BSYNC B1 ;  /* 0x0000000000017941 */ /* 0x000fea0003800000 */
.L_x_200:
        /* <DEDUP_REMOVED lines=10> */
.L_x_203:
[----:B------:R-:W-:Y:S05]  /*d140*/  BSYNC B1 ;  /* 0x0000000000017941 */ /* 0x000fea0003800000 */
.L_x_202:
        /* <DEDUP_REMOVED lines=10> */
.L_x_205:
[----:B------:R-:W-:Y:S05]  /*d1f0*/  BSYNC B1 ;  /* 0x0000000000017941 */ /* 0x000fea0003800000 */
.L_x_204:
        /* <DEDUP_REMOVED lines=10> */
.L_x_207:
[----:B------:R-:W-:Y:S05]  /*d2a0*/  BSYNC B1 ;  /* 0x0000000000017941 */ /* 0x000fea0003800000 */
.L_x_206:
        /* <DEDUP_REMOVED lines=10> */
.L_x_209:
[----:B------:R-:W-:Y:S05]  /*d350*/  BSYNC B1 ;  /* 0x0000000000017941 */ /* 0x000fea0003800000 */
.L_x_208:
        /* <DEDUP_REMOVED lines=10> */
.L_x_211:
[----:B------:R-:W-:Y:S05]  /*d400*/  BSYNC B1 ;  /* 0x0000000000017941 */ /* 0x000fea0003800000 */
.L_x_210:
        /* <DEDUP_REMOVED lines=10> */
.L_x_213:
[----:B------:R-:W-:Y:S05]  /*d4b0*/  BSYNC B1 ;  /* 0x0000000000017941 */ /* 0x000fea0003800000 */
.L_x_212:
        /* <DEDUP_REMOVED lines=10> */
.L_x_215:
[----:B------:R-:W-:Y:S05]  /*d560*/  BSYNC B1 ;  /* 0x0000000000017941 */ /* 0x000fea0003800000 */
.L_x_214:
        /* <DEDUP_REMOVED lines=10> */
.L_x_217:
[----:B------:R-:W-:Y:S05]  /*d610*/  BSYNC B1 ;  /* 0x0000000000017941 */ /* 0x000fea0003800000 */
.L_x_216:
        /* <DEDUP_REMOVED lines=10> */
.L_x_219:
[----:B------:R-:W-:Y:S05]  /*d6c0*/  BSYNC B1 ;  /* 0x0000000000017941 */ /* 0x000fea0003800000 */
.L_x_218:
        /* <DEDUP_REMOVED lines=10> */
.L_x_221:
[----:B------:R-:W-:Y:S05]  /*d770*/  BSYNC B1 ;  /* 0x0000000000017941 */ /* 0x000fea0003800000 */
.L_x_220:
        /* <DEDUP_REMOVED lines=10> */
.L_x_223:
[----:B------:R-:W-:Y:S05]  /*d820*/  BSYNC B1 ;  /* 0x0000000000017941 */ /* 0x000fea0003800000 */
.L_x_222:
        /* <DEDUP_REMOVED lines=10> */
.L_x_225:
[----:B------:R-:W-:Y:S05]  /*d8d0*/  BSYNC B1 ;  /* 0x0000000000017941 */ /* 0x000fea0003800000 */
.L_x_224:
        /* <DEDUP_REMOVED lines=10> */
.L_x_227:
[----:B------:R-:W-:Y:S05]  /*d980*/  BSYNC B1 ;  /* 0x0000000000017941 */ /* 0x000fea0003800000 */
.L_x_226:
        /* <DEDUP_REMOVED lines=10> */
.L_x_229:
[----:B------:R-:W-:Y:S05]  /*da30*/  BSYNC B1 ;  /* 0x0000000000017941 */ /* 0x000fea0003800000 */
.L_x_228:
        /* <DEDUP_REMOVED lines=10> */
.L_x_231:
[----:B------:R-:W-:Y:S05]  /*dae0*/  BSYNC B1 ;  /* 0x0000000000017941 */ /* 0x000fea0003800000 */
.L_x_230:
        /* <DEDUP_REMOVED lines=10> */
.L_x_233:
[----:B------:R-:W-:Y:S05]  /*db90*/  BSYNC B1 ;  /* 0x0000000000017941 */ /* 0x000fea0003800000 */
.L_x_232:
        /* <DEDUP_REMOVED lines=10> */
.L_x_235:
[----:B------:R-:W-:Y:S05]  /*dc40*/  BSYNC B1 ;  /* 0x0000000000017941 */ /* 0x000fea0003800000 */
.L_x_234:
        /* <DEDUP_REMOVED lines=10> */
.L_x_237:
[----:B------:R-:W-:Y:S05]  /*dcf0*/  BSYNC B1 ;  /* 0x0000000000017941 */ /* 0x000fea0003800000 */
.L_x_236:
        /* <DEDUP_REMOVED lines=10> */
.L_x_239:
[----:B------:R-:W-:Y:S05]  /*dda0*/  BSYNC B1 ;  /* 0x0000000000017941 */ /* 0x000fea0003800000 */
.L_x_238:
        /* <DEDUP_REMOVED lines=10> */
.L_x_241:
[----:B------:R-:W-:Y:S05]  /*de50*/  BSYNC B1 ;  /* 0x0000000000017941 */ /* 0x000fea0003800000 */
.L_x_240:
        /* <DEDUP_REMOVED lines=10> */
.L_x_243:
[----:B------:R-:W-:Y:S05]  /*df00*/  BSYNC B1 ;  /* 0x0000000000017941 */ /* 0x000fea0003800000 */
.L_x_242:
        /* <DEDUP_REMOVED lines=10> */
.L_x_245:
[----:B------:R-:W-:Y:S05]  /*dfb0*/  BSYNC B1 ;  /* 0x0000000000017941 */ /* 0x000fea0003800000 */
.L_x_244:
        /* <DEDUP_REMOVED lines=10> */
.L_x_247:
[----:B------:R-:W-:Y:S05]  /*e060*/  BSYNC B1 ;  /* 0x0000000000017941 */ /* 0x000fea0003800000 */
.L_x_246:
        /* <DEDUP_REMOVED lines=10> */
.L_x_249:
[----:B------:R-:W-:Y:S05]  /*e110*/  BSYNC B1 ;  /* 0x0000000000017941 */ /* 0x000fea0003800000 */
.L_x_248:
        /* <DEDUP_REMOVED lines=10> */
.L_x_251:
[----:B------:R-:W-:Y:S05]  /*e1c0*/  BSYNC B1 ;  /* 0x0000000000017941 */ /* 0x000fea0003800000 */
.L_x_250:
        /* <DEDUP_REMOVED lines=10> */
.L_x_253:
[----:B------:R-:W-:Y:S05]  /*e270*/  BSYNC B1 ;  /* 0x0000000000017941 */ /* 0x000fea0003800000 */
.L_x_252:
        /* <DEDUP_REMOVED lines=10> */
.L_x_255:
[----:B------:R-:W-:Y:S05]  /*e320*/  BSYNC B1 ;  /* 0x0000000000017941 */ /* 0x000fea0003800000 */
.L_x_254:
        /* <DEDUP_REMOVED lines=10> */
.L_x_257:
[----:B------:R-:W-:Y:S05]  /*e3d0*/  BSYNC B1 ;  /* 0x0000000000017941 */ /* 0x000fea0003800000 */
.L_x_256:
        /* <DEDUP_REMOVED lines=10> */
.L_x_259:
[----:B------:R-:W-:Y:S05]  /*e480*/  BSYNC B1 ;  /* 0x0000000000017941 */ /* 0x000fea0003800000 */
.L_x_258:
        /* <DEDUP_REMOVED lines=10> */
.L_x_261:
[----:B------:R-:W-:Y:S05]  /*e530*/  BSYNC B1 ;  /* 0x0000000000017941 */ /* 0x000fea0003800000 */
.L_x_260:
        /* <DEDUP_REMOVED lines=10> */
.L_x_263:
[----:B------:R-:W-:Y:S05]  /*e5e0*/  BSYNC B1 ;  /* 0x0000000000017941 */ /* 0x000fea0003800000 */
.L_x_262:
        /* <DEDUP_REMOVED lines=10> */
.L_x_265:
[----:B------:R-:W-:Y:S05]  /*e690*/  BSYNC B1 ;  /* 0x0000000000017941 */ /* 0x000fea0003800000 */
.L_x_264:
        /* <DEDUP_REMOVED lines=10> */
.L_x_267:
[----:B------:R-:W-:Y:S05]  /*e740*/  BSYNC B1 ;  /* 0x0000000000017941 */ /* 0x000fea0003800000 */
.L_x_266:
        /* <DEDUP_REMOVED lines=10> */
.L_x_269:
[----:B------:R-:W-:Y:S05]  /*e7f0*/  BSYNC B1 ;  /* 0x0000000000017941 */ /* 0x000fea0003800000 */
.L_x_268:
        /* <DEDUP_REMOVED lines=10> */
.L_x_271:
[----:B------:R-:W-:Y:S05]  /*e8a0*/  BSYNC B1 ;  /* 0x0000000000017941 */ /* 0x000fea0003800000 */
.L_x_270:
        /* <DEDUP_REMOVED lines=10> */
.L_x_273:
[----:B------:R-:W-:Y:S05]  /*e950*/  BSYNC B1 ;  /* 0x0000000000017941 */ /* 0x000fea0003800000 */
.L_x_272:
        /* <DEDUP_REMOVED lines=10> */
.L_x_275:
[----:B------:R-:W-:Y:S05]  /*ea00*/  BSYNC B1 ;  /* 0x0000000000017941 */ /* 0x000fea0003800000 */
.L_x_274:
        /* <DEDUP_REMOVED lines=10> */
.L_x_277:
[----:B------:R-:W-:Y:S05]  /*eab0*/  BSYNC B1 ;  /* 0x0000000000017941 */ /* 0x000fea0003800000 */
.L_x_276:
        /* <DEDUP_REMOVED lines=10> */
.L_x_279:
[----:B------:R-:W-:Y:S05]  /*eb60*/  BSYNC B1 ;  /* 0x0000000000017941 */ /* 0x000fea0003800000 */
.L_x_278:
        /* <DEDUP_REMOVED lines=10> */
.L_x_281:
[----:B------:R-:W-:Y:S05]  /*ec10*/  BSYNC B1 ;  /* 0x0000000000017941 */ /* 0x000fea0003800000 */
.L_x_280:
        /* <DEDUP_REMOVED lines=10> */
.L_x_283:
[----:B------:R-:W-:Y:S05]  /*ecc0*/  BSYNC B1 ;  /* 0x0000000000017941 */ /* 0x000fea0003800000 */
.L_x_282:
[----:B0-234-:R-:W2:Y:S01]  /*ecd0*/  LDL.LU R10, [R1+0x1f4] ;  /* 0x0001f400010a7983 */ /* 0x01dea20000300800 */
[----:B-----5:R-:W-:Y:S01]  /*ece0*/  SHF.L.U32 R11, R23, 0x10, RZ ;  /* 0x00000010170b7819 */ /* 0x020fe200000006ff */
        /* <DEDUP_REMOVED lines=8> */
.L_x_285:
[----:B------:R-:W-:Y:S05]  /*ed70*/  BSYNC B1 ;  /* 0x0000000000017941 */ /* 0x000fea0003800000 */
.L_x_284:
[----:B------:R-:W3:Y:S01]  /*ed80*/  LDL.LU R10, [R1+0x1f8] ;  /* 0x0001f800010a7983 */ /* 0x000ee20000300800 */
[----:B0----5:R-:W-:Y:S01]  /*ed90*/  IMAD.U32 R11, R23, 0x10000, RZ ;  /* 0x00010000170b7824 */ /* 0x021fe200078e00ff */
[----:B------:R-:W-:Y:S01]  /*eda0*/  ISETP.GT.AND P1, PT, R0, 0xf9, P0 ;  /* 0x000000f90000780c */ /* 0x000fe20000724270 */
[----:B------:R-:W-:Y:S01]  /*edb0*/  BSSY B1, `(.L_x_286) ;  /* 0x000000a000017945 */ /* 0x000fe20003800000 */
[----:B------:R-:W-:Y:S01]  /*edc0*/  IADD3 R169, P0, R3, 0x80, RZ ;  /* 0x0000008003a97810 */ /* 0x000fe20007f1e0ff */
[----:B------:R-:W-:-:S04]  /*edd0*/  FMUL R11, R11, R16 ;  /* 0x000000100b0b7220 */ /* 0x000fc80000400000 */
[----:B---3--:R-:W-:-:S05]  /*ede0*/  FFMA R11, R10, R2, R11 ;  /* 0x000000020a0b7223 */ /* 0x008fca000000000b */
[----:B------:R-:W-:-:S04]  /*edf0*/  F2FP.BF16.F32.PACK_AB R11, RZ, R11 ;  /* 0x0000000bff0b723e */ /* 0x000fc800000010ff */
[----:B------:R-:W-:Y:S01]  /*ee00*/  PRMT R3, R11, 0x7610, R3 ;  /* 0x000076100b037816 */ /* 0x000fe20000000003 */
[----:B------:R-:W-:-:S04]  /*ee10*/  IMAD.X R11, RZ, RZ, UR7, P0 ;  /* 0x00000007ff0b7e24 */ /* 0x000fc800080e06ff */
[----:B------:R0:W-:Y:S01]  /*ee20*/  @P2 STG.E.U16 desc[UR36][R6.64+0x1f0], R3 ;  /* 0x0001f00306002986 */ /* 0x0001e2000c101524 */
[----:B------:R-:W-:Y:S05]  /*ee30*/  @!P1 BRA `(.L_x_287) ;  /* 0x0000000000049947 */ /* 0x000fea0003800000 */
[----:B------:R3:W5:Y:S02]  /*ee40*/  LDG.E.LTC128B.U16 R23, desc[UR36][R8.64+0x1f2] ;  /* 0x0001f22408177981 */ /* 0x000764000c1e1520 */
.L_x_287:
[----:B------:R-:W-:Y:S05]  /*ee50*/  BSYNC B1 ;  /* 0x0000000000017941 */ /* 0x000fea0003800000 */
.L_x_286:
[----:B------:R-:W4:Y:S01]  /*ee60*/  LDL.LU R10, [R1+0x1fc] ;  /* 0x0001fc00010a7983 */ /* 0x000f220000300800 */
[----:B0----5:R-:W-:Y:S01]  /*ee70*/  IMAD.U32 R3, R23, 0x10000, RZ ;  /* 0x0001000017037824 */ /* 0x021fe200078e00ff */
[----:B------:R-:W-:Y:S01]  /*ee80*/  ISETP.GT.AND P0, PT, R153, 0x80, PT ;  /* 0x000000809900780c */ /* 0x000fe20003f04270 */
[----:B--23--:R-:W-:Y:S02]  /*ee90*/  IMAD R8, R11, R14, RZ ;  /* 0x0000000e0b087224 */ /* 0x00cfe400078e02ff */
[----:B------:R-:W-:Y:S01]  /*eea0*/  FMUL R3, R3, R16 ;  /* 0x0000001003037220 */ /* 0x000fe20000400000 */
[----:B------:R-:W-:Y:S01]  /*eeb0*/  ISETP.GT.AND P3, PT, R0, RZ, P0 ;  /* 0x000000ff0000720c */ /* 0x000fe20000764270 */
[C---:B------:R-:W-:Y:S02]  /*eec0*/  IMAD R167, R169.reuse, R15, R8 ;  /* 0x0000000fa9a77224 */ /* 0x040fe400078e0208 */
[----:B------:R-:W-:-:S05]  /*eed0*/  IMAD.WIDE.U32 R8, R169, R14, R20 ;  /* 0x0000000ea9087225 */ /* 0x000fca00078e0014 */
[----:B------:R-:W-:Y:S01]  /*eee0*/  IADD3 R9, R9, R167, RZ ;  /* 0x000000a709097210 */ /* 0x000fe20007ffe0ff */
[----:B----4-:R-:W-:Y:S01]  /*eef0*/  FFMA R3, R10, R2, R3 ;  /* 0x000000020a037223 */ /* 0x010fe20000000003 */
[----:B------:R-:W-:-:S04]  /*ef00*/  LEA R10, P2, R8, R12, 0x1 ;  /* 0x0000000c080a7211 */ /* 0x000fc800078408ff */
[----:B------:R-:W-:Y:S02]  /*ef10*/  F2FP.BF16.F32.PACK_AB R3, RZ, R3 ;  /* 0x00000003ff03723e */ /* 0x000fe400000010ff */
[--C-:B------:R-:W-:Y:S02]  /*ef20*/  LEA.HI.X R11, R8, R13, R9.reuse, 0x1, P2 ;  /* 0x0000000d080b7211 */ /* 0x100fe400010f0c09 */
[----:B------:R-:W-:-:S05]  /*ef30*/  PRMT R9, R3, 0x7610, R9 ;  /* 0x0000761003097816 */ /* 0x000fca0000000009 */
[----:B------:R0:W-:Y:S04]  /*ef40*/  @P1 STG.E.U16 desc[UR36][R6.64+0x1f2], R9 ;  /* 0x0001f20906001986 */ /* 0x0001e8000c101524 */
[----:B------:R-:W2:Y:S01]  /*ef50*/  @P3 LDG.E.LTC128B.U16 R23, desc[UR36][R10.64] ;  /* 0x000000240a173981 */ /* 0x000ea2000c1e1520 */
[----:B-1----:R-:W-:Y:S01]  /*ef60*/  IMAD.U32 R161, RZ, RZ, UR8 ;  /* 0x00000008ffa17e24 */ /* 0x002fe2000f8e00ff */
[----:B------:R-:W-:Y:S01]  /*ef70*/  MOV R165, UR8 ;  /* 0x0000000800a57c02 */ /* 0x000fe20008000f00 */
[----:B------:R-:W-:Y:S01]  /*ef80*/  IMAD.U32 R164, RZ, RZ, UR9 ;  /* 0x00000009ffa47e24 */ /* 0x000fe2000f8e00ff */
[----:B------:R-:W-:Y:S01]  /*ef90*/  ISETP.GT.AND P2, PT, R0, 0x1, P0 ;  /* 0x000000010000780c */ /* 0x000fe20000744270 */
[----:B------:R-:W-:Y:S01]  /*efa0*/  IMAD.SHL.U32 R161, R161, 0x100, RZ ;  /* 0x00000100a1a17824 */ /* 0x000fe200078e00ff */
[----:B------:R-:W-:Y:S01]  /*efb0*/  BSSY B1, `(.L_x_288) ;  /* 0x0000011000017945 */ /* 0x000fe20003800000 */
[----:B0-----:R-:W-:Y:S01]  /*efc0*/  IMAD.WIDE.U32 R8, R169, R14, R18 ;  /* 0x0000000ea9087225 */ /* 0x001fe200078e0012 */
[----:B------:R-:W-:-:S03]  /*efd0*/  SHF.L.U64.HI R165, R165, 0x8, R164 ;  /* 0x00000008a5a57819 */ /* 0x000fc600000102a4 */
[----:B------:R-:W-:Y:S02]  /*efe0*/  IMAD.IADD R9, R167, 0x1, R9 ;  /* 0x00000001a7097824 */ /* 0x000fe400078e0209 */
[----:B------:R-:W-:Y:S01]  /*eff0*/  IMAD.WIDE.U32 R162, R22, UR43, R8 ;  /* 0x0000002b16a27c25 */ /* 0x000fe2000f8e0008 */
[----:B------:R-:W-:-:S03]  /*f000*/  IADD3 R8, P1, R161, R4, RZ ;  /* 0x00000004a1087210 */ /* 0x000fc60007f3e0ff */
[----:B------:R-:W-:Y:S01]  /*f010*/  IMAD.IADD R7, R159, 0x1, R163 ;  /* 0x000000019f077824 */ /* 0x000fe200078e02a3 */
[----:B------:R-:W-:Y:S02]  /*f020*/  IADD3.X R9, R165, R5, RZ, P1, !PT ;  /* 0x00000005a5097210 */ /* 0x000fe40000ffe4ff */
[----:B------:R-:W-:-:S04]  /*f030*/  LEA R6, P4, R162, R12, 0x1 ;  /* 0x0000000ca2067211 */ /* 0x000fc800078808ff */
[----:B------:R-:W-:Y:S01]  /*f040*/  LEA.HI.X R7, R162, R13, R7, 0x1, P4 ;  /* 0x0000000da2077211 */ /* 0x000fe200020f0c07 */
[----:B--2---:R-:W-:-:S04]  /*f050*/  IMAD.U32 R3, R23, 0x10000, RZ ;  /* 0x0001000017037824 */ /* 0x004fc800078e00ff */
[----:B------:R-:W-:-:S04]  /*f060*/  FMUL R3, R3, R16 ;  /* 0x0000001003037220 */ /* 0x000fc80000400000 */
[----:B------:R-:W-:-:S05]  /*f070*/  FFMA R3, R24, R2, R3 ;  /* 0x0000000218037223 */ /* 0x000fca0000000003 */
[----:B------:R-:W-:-:S05]  /*f080*/  F2FP.BF16.F32.PACK_AB R3, RZ, R3 ;  /* 0x00000003ff03723e */ /* 0x000fca00000010ff */
[----:B------:R0:W-:Y:S01]  /*f090*/  @P3 STG.E.U16 desc[UR36][R8.64], R3 ;  /* 0x0000000308003986 */ /* 0x0001e2000c101524 */
[----:B------:R-:W-:Y:S05]  /*f0a0*/  @!P2 BRA `(.L_x_289) ;  /* 0x000000000004a947 */ /* 0x000fea0003800000 */
[----:B------:R1:W5:Y:S02]  /*f0b0*/  LDG.E.LTC128B.U16 R23, desc[UR36][R6.64+0x2] ;  /* 0x0000022406177981 */ /* 0x000364000c1e1520 */
.L_x_289:
[----:B------:R-:W-:Y:S05]  /*f0c0*/  BSYNC B1 ;  /* 0x0000000000017941 */ /* 0x000fea0003800000 */
.L_x_288:
[----:B0----5:R-:W-:Y:S01]  /*f0d0*/  IMAD.U32 R3, R23, 0x10000, RZ ;  /* 0x0001000017037824 */ /* 0x021fe200078e00ff */
[----:B------:R-:W-:Y:S01]  /*f0e0*/  ISETP.GT.AND P1, PT, R153, 0x88, PT ;  /* 0x000000889900780c */ /* 0x000fe20003f24270 */
[----:B------:R-:W-:Y:S01]  /*f0f0*/  IMAD.WIDE.U32 R14, R169, R14, R156 ;  /* 0x0000000ea90e7225 */ /* 0x000fe200078e009c */
[----:B------:R-:W-:Y:S03]  /*f100*/  BSSY B1, `(.L_x_290) ;  /* 0x0000010000017945 */ /* 0x000fe60003800000 */
[----:B------:R-:W-:Y:S01]  /*f110*/  FMUL R10, R3, R16 ;  /* 0x00000010030a7220 */ /* 0x000fe20000400000 */
[----:B------:R-:W-:Y:S01]  /*f120*/  ISETP.GT.AND P3, PT, R0, RZ, P1 ;  /* 0x000000ff0000720c */ /* 0x000fe20000f64270 */
[----:B------:R-:W-:Y:S01]  /*f130*/  IMAD.IADD R167, R167, 0x1, R15 ;  /* 0x00000001a7a77824 */ /* 0x000fe200078e020f */
[----:B------:R-:W-:Y:S01]  /*f140*/  IADD3 R154, P5, R154, R14, RZ ;  /* 0x0000000e9a9a7210 */ /* 0x000fe20007fbe0ff */
[----:B------:R-:W-:Y:S01]  /*f150*/  FFMA R10, R25, R2, R10 ;  /* 0x00000002190a7223 */ /* 0x000fe2000000000a */
[----:B------:R-:W-:-:S03]  /*f160*/  IADD3 R14, P4, R18, R14, RZ ;  /* 0x0000000e120e7210 */ /* 0x000fc60007f9e0ff */
[--C-:B------:R-:W-:Y:S01]  /*f170*/  IMAD.X R20, R167, 0x1, R21.reuse, P5 ;  /* 0x00000001a7147824 */ /* 0x100fe200028e0615 */
[----:B------:R-:W-:Y:S02]  /*f180*/  F2FP.BF16.F32.PACK_AB R3, RZ, R10 ;  /* 0x0000000aff03723e */ /* 0x000fe400000010ff */
[C---:B------:R-:W-:Y:S02]  /*f190*/  LEA R10, P5, R154.reuse, R12, 0x1 ;  /* 0x0000000c9a0a7211 */ /* 0x040fe400078a08ff */
[----:B------:R-:W-:Y:S02]  /*f1a0*/  PRMT R21, R3, 0x7610, R21 ;  /* 0x0000761003157816 */ /* 0x000fe40000000015 */
[----:B------:R-:W-:Y:S02]  /*f1b0*/  LEA.HI.X R11, R154, R13, R20, 0x1, P5 ;  /* 0x0000000d9a0b7211 */ /* 0x000fe400028f0c14 */
[----:B------:R-:W-:Y:S01]  /*f1c0*/  PRMT R3, R23, 0x7610, R3 ;  /* 0x0000761017037816 */ /* 0x000fe20000000003 */
[----:B------:R0:W-:Y:S01]  /*f1d0*/  @P2 STG.E.U16 desc[UR36][R8.64+0x2], R21 ;  /* 0x0000021508002986 */ /* 0x0001e2000c101524 */
[----:B------:R-:W-:Y:S05]  /*f1e0*/  @!P3 BRA `(.L_x_291) ;  /* 0x000000000004b947 */ /* 0x000fea0003800000 */
[----:B------:R2:W5:Y:S02]  /*f1f0*/  LDG.E.LTC128B.U16 R3, desc[UR36][R10.64] ;  /* 0x000000240a037981 */ /* 0x000564000c1e1520 */
.L_x_291:
[----:B------:R-:W-:Y:S05]  /*f200*/  BSYNC B1 ;  /* 0x0000000000017941 */ /* 0x000fea0003800000 */
.L_x_290:
[----:B--2--5:R-:W-:Y:S01]  /*f210*/  SHF.L.U32 R11, R3, 0x10, RZ ;  /* 0x00000010030b7819 */ /* 0x024fe200000006ff */
[----:B------:R-:W-:Y:S01]  /*f220*/  IMAD.X R15, R19, 0x1, R167, P4 ;  /* 0x00000001130f7824 */ /* 0x000fe200020e06a7 */
[----:B------:R-:W-:Y:S01]  /*f230*/  IADD3 R10, P4, R8, R160, RZ ;  /* 0x000000a0080a7210 */ /* 0x000fe20007f9e0ff */
[----:B------:R-:W-:Y:S01]  /*f240*/  BSSY B1, `(.L_x_292) ;  /* 0x000000d000017945 */ /* 0x000fe20003800000 */
[----:B------:R-:W-:Y:S01]  /*f250*/  ISETP.GT.AND P2, PT, R0, 0x1, P1 ;  /* 0x000000010000780c */ /* 0x000fe20000f44270 */
[----:B------:R-:W-:Y:S01]  /*f260*/  FMUL R11, R11, R16 ;  /* 0x000000100b0b7220 */ /* 0x000fe20000400000 */
[----:B------:R-:W-:-:S04]  /*f270*/  IMAD.WIDE.U32 R22, R22, UR43, R14 ;  /* 0x0000002b16167c25 */ /* 0x000fc8000f8e000e */
[----:B------:R-:W-:Y:S01]  /*f280*/  FFMA R11, R26, R2, R11 ;  /* 0x000000021a0b7223 */ /* 0x000fe2000000000b */
[----:B------:R-:W-:Y:S01]  /*f290*/  IMAD.IADD R159, R159, 0x1, R23 ;  /* 0x000000019f9f7824 */ /* 0x000fe200078e0217 */
[----:B------:R-:W-:-:S03]  /*f2a0*/  LEA R12, P5, R22, R12, 0x1 ;  /* 0x0000000c160c7211 */ /* 0x000fc600078a08ff */
[----:B------:R-:W-:Y:S01]  /*f2b0*/  F2FP.BF16.F32.PACK_AB R14, RZ, R11 ;  /* 0x0000000bff0e723e */ /* 0x000fe200000010ff */
[----:B------:R-:W-:Y:S01]  /*f2c0*/  IMAD.X R11, R9, 0x1, R158, P4 ;  /* 0x00000001090b7824 */ /* 0x000fe200020e069e */
[----:B------:R-:W-:-:S04]  /*f2d0*/  LEA.HI.X R13, R22, R13, R159, 0x1, P5 ;  /* 0x0000000d160d7211 */ /* 0x000fc800028f0c9f */
[----:B------:R2:W-:Y:S01]  /*f2e0*/  @P3 STG.E.U16 desc[UR36][R10.64], R14 ;  /* 0x0000000e0a003986 */ /* 0x0005e2000c101524 */
[----:B------:R-:W-:Y:S05]  /*f2f0*/  @!P2 BRA `(.L_x_293) ;  /* 0x000000000004a947 */ /* 0x000fea0003800000 */
[----:B------:R3:W5:Y:S02]  /*f300*/  LDG.E.LTC128B.U16 R3, desc[UR36][R12.64+0x2] ;  /* 0x000002240c037981 */ /* 0x000764000c1e1520 */
.L_x_293:
[----:B------:R-:W-:Y:S05]  /*f310*/  BSYNC B1 ;  /* 0x0000000000017941 */ /* 0x000fea0003800000 */
.L_x_292:
[----:B-----5:R-:W-:Y:S01]  /*f320*/  SHF.L.U32 R15, R3, 0x10, RZ ;  /* 0x00000010030f7819 */ /* 0x020fe200000006ff */
[----:B------:R-:W-:Y:S01]  /*f330*/  BSSY B1, `(.L_x_294) ;  /* 0x0000008000017945 */ /* 0x000fe20003800000 */
[----:B------:R-:W-:-:S03]  /*f340*/  ISETP.GT.AND P3, PT, R0, 0x8, P0 ;  /* 0x000000080000780c */ /* 0x000fc60000764270 */
[----:B--2---:R-:W-:-:S04]  /*f350*/  FMUL R14, R15, R16 ;  /* 0x000000100f0e7220 */ /* 0x004fc80000400000 */
[----:B------:R-:W-:-:S05]  /*f360*/  FFMA R14, R27, R2, R14 ;  /* 0x000000021b0e7223 */ /* 0x000fca000000000e */
[----:B------:R-:W-:-:S05]  /*f370*/  F2FP.BF16.F32.PACK_AB R14, RZ, R14 ;  /* 0x0000000eff0e723e */ /* 0x000fca00000010ff */
[----:B------:R2:W-:Y:S01]  /*f380*/  @P2 STG.E.U16 desc[UR36][R10.64+0x2], R14 ;  /* 0x0000020e0a002986 */ /* 0x0005e2000c101524 */
[----:B------:R-:W-:Y:S05]  /*f390*/  @!P3 BRA `(.L_x_295) ;  /* 0x000000000004b947 */ /* 0x000fea0003800000 */
[----:B------:R4:W5:Y:S02]  /*f3a0*/  LDG.E.LTC128B.U16 R3, desc[UR36][R6.64+0x10] ;  /* 0x0000102406037981 */ /* 0x000964000c1e1520 */
.L_x_295:
[----:B------:R-:W-:Y:S05]  /*f3b0*/  BSYNC B1 ;  /* 0x0000000000017941 */ /* 0x000fea0003800000 */
.L_x_294:
[----:B--2--5:R-:W-:Y:S01]  /*f3c0*/  IMAD.U32 R11, R3, 0x10000, RZ ;  /* 0x00010000030b7824 */ /* 0x024fe200078e00ff */
[----:B------:R-:W-:Y:S01]  /*f3d0*/  ISETP.GT.AND P2, PT, R0, 0x9, P0 ;  /* 0x000000090000780c */ /* 0x000fe20000744270 */
[----:B------:R-:W-:Y:S02]  /*f3e0*/  BSSY B1, `(.L_x_296) ;  /* 0x0000007000017945 */ /* 0x000fe40003800000 */
[----:B------:R-:W-:-:S04]  /*f3f0*/  FMUL R11, R11, R16 ;  /* 0x000000100b0b7220 */ /* 0x000fc80000400000 */
[----:B------:R-:W-:-:S05]  /*f400*/  FFMA R11, R28, R2, R11 ;  /* 0x000000021c0b7223 */ /* 0x000fca000000000b */
[----:B------:R-:W-:-:S05]  /*f410*/  F2FP.BF16.F32.PACK_AB R11, RZ, R11 ;  /* 0x0000000bff0b723e */ /* 0x000fca00000010ff */
[----:B------:R2:W-:Y:S01]  /*f420*/  @P3 STG.E.U16 desc[UR36][R8.64+0x10], R11 ;  /* 0x0000100b08003986 */ /* 0x0005e2000c101524 */
[----:B------:R-:W-:Y:S05]  /*f430*/  @!P2 BRA `(.L_x_297) ;  /* 0x000000000004a947 */ /* 0x000fea0003800000 */
[----:B------:R0:W5:Y:S02]  /*f440*/  LDG.E.LTC128B.U16 R3, desc[UR36][R6.64+0x12] ;  /* 0x0000122406037981 */ /* 0x000164000c1e1520 */
.L_x_297:
[----:B------:R-:W-:Y:S05]  /*f450*/  BSYNC B1 ;  /* 0x0000000000017941 */ /* 0x000fea0003800000 */
.L_x_296:
        /* <DEDUP_REMOVED lines=9> */
.L_x_299:
[----:B------:R-:W-:Y:S05]  /*f4f0*/  BSYNC B1 ;  /* 0x0000000000017941 */ /* 0x000fea0003800000 */
.L_x_298:
[----:B-----5:R-:W-:Y:S01]  /*f500*/  IMAD.U32 R11, R3, 0x10000, RZ ;  /* 0x00010000030b7824 */ /* 0x020fe200078e00ff */
[----:B--2---:R-:W-:Y:S01]  /*f510*/  IADD3 R10, P3, R160, R8, RZ ;  /* 0x00000008a00a7210 */ /* 0x004fe20007f7e0ff */
[----:B------:R-:W-:Y:S01]  /*f520*/  BSSY B1, `(.L_x_300) ;  /* 0x0000009000017945 */ /* 0x000fe20003800000 */
[----:B------:R-:W-:Y:S01]  /*f530*/  ISETP.GT.AND P2, PT, R0, 0x9, P1 ;  /* 0x000000090000780c */ /* 0x000fe20000f44270 */
[----:B------:R-:W-:-:S04]  /*f540*/  FMUL R11, R11, R16 ;  /* 0x000000100b0b7220 */ /* 0x000fc80000400000 */
[----:B------:R-:W-:-:S05]  /*f550*/  FFMA R11, R30, R2, R11 ;  /* 0x000000021e0b7223 */ /* 0x000fca000000000b */
[----:B------:R-:W-:Y:S02]  /*f560*/  F2FP.BF16.F32.PACK_AB R14, RZ, R11 ;  /* 0x0000000bff0e723e */ /* 0x000fe400000010ff */
[----:B------:R-:W-:-:S05]  /*f570*/  IADD3.X R11, R158, R9, RZ, P3, !PT ;  /* 0x000000099e0b7210 */ /* 0x000fca0001ffe4ff */
[----:B------:R2:W-:Y:S01]  /*f580*/  @P4 STG.E.U16 desc[UR36][R10.64+0x10], R14 ;  /* 0x0000100e0a004986 */ /* 0x0005e2000c101524 */
[----:B------:R-:W-:Y:S05]  /*f590*/  @!P2 BRA `(.L_x_301) ;  /* 0x000000000004a947 */ /* 0x000fea0003800000 */
[----:B------:R0:W5:Y:S02]  /*f5a0*/  LDG.E.LTC128B.U16 R3, desc[UR36][R12.64+0x12] ;  /* 0x000012240c037981 */ /* 0x000164000c1e1520 */
.L_x_301:
[----:B------:R-:W-:Y:S05]  /*f5b0*/  BSYNC B1 ;  /* 0x0000000000017941 */ /* 0x000fea0003800000 */
.L_x_300:
[----:B--2--5:R-:W-:Y:S01]  /*f5c0*/  IMAD.U32 R11, R3, 0x10000, RZ ;  /* 0x00010000030b7824 */ /* 0x024fe200078e00ff */
[----:B------:R-:W-:Y:S01]  /*f5d0*/  IADD3 R160, P4, P5, R160, R4, R161 ;  /* 0x00000004a0a07210 */ /* 0x000fe20007d9e0a1 */
[----:B------:R-:W-:Y:S01]  /*f5e0*/  BSSY B1, `(.L_x_302) ;  /* 0x0000009000017945 */ /* 0x000fe20003800000 */
[----:B------:R-:W-:Y:S01]  /*f5f0*/  ISETP.GT.AND P3, PT, R0, 0x10, P0 ;  /* 0x000000100000780c */ /* 0x000fe20000764270 */
[----:B------:R-:W-:Y:S01]  /*f600*/  FMUL R10, R11, R16 ;  /* 0x000000100b0a7220 */ /* 0x000fe20000400000 */
[----:B------:R-:W-:-:S03]  /*f610*/  IADD3.X R161, R158, R5, R165, P4, P5 ;  /* 0x000000059ea17210 */ /* 0x000fc600027ea4a5 */
[----:B------:R-:W-:-:S05]  /*f620*/  FFMA R10, R31, R2, R10 ;  /* 0x000000021f0a7223 */ /* 0x000fca000000000a */
[----:B------:R-:W-:-:S05]  /*f630*/  F2FP.BF16.F32.PACK_AB R10, RZ, R10 ;  /* 0x0000000aff0a723e */ /* 0x000fca00000010ff */
[----:B------:R2:W-:Y:S01]  /*f640*/  @P2 STG.E.U16 desc[UR36][R160.64+0x12], R10 ;  /* 0x0000120aa0002986 */ /* 0x0005e2000c101524 */
[----:B------:R-:W-:Y:S05]  /*f650*/  @!P3 BRA `(.L_x_303) ;  /* 0x000000000004b947 */ /* 0x000fea0003800000 */
[----:B------:R0:W5:Y:S02]  /*f660*/  LDG.E.LTC128B.U16 R3, desc[UR36][R6.64+0x20] ;  /* 0x0000202406037981 */ /* 0x000164000c1e1520 */
.L_x_303:
[----:B------:R-:W-:Y:S05]  /*f670*/  BSYNC B1 ;  /* 0x0000000000017941 */ /* 0x000fea0003800000 */
.L_x_302:
[----:B-----5:R-:W-:Y:S01]  /*f680*/  IMAD.U32 R5, R3, 0x10000, RZ ;  /* 0x0001000003057824 */ /* 0x020fe200078e00ff */
        /* <DEDUP_REMOVED lines=8> */
.L_x_305:
[----:B------:R-:W-:Y:S05]  /*f710*/  BSYNC B1 ;  /* 0x0000000000017941 */ /* 0x000fea0003800000 */
.L_x_304:
[----:B0----5:R-:W-:Y:S01]  /*f720*/  IMAD.U32 R5, R3, 0x10000, RZ ;  /* 0x0001000003057824 */ /* 0x021fe200078e00ff */
        /* <DEDUP_REMOVED lines=8> */
.L_x_307:
[----:B------:R-:W-:Y:S05]  /*f7b0*/  BSYNC B1 ;  /* 0x0000000000017941 */ /* 0x000fea0003800000 */
.L_x_306:
[----:B-----5:R-:W-:Y:S01]  /*f7c0*/  SHF.L.U32 R5, R3, 0x10, RZ ;  /* 0x0000001003057819 */ /* 0x020fe200000006ff */
[----:B0-----:R-:W-:Y:S01]  /*f7d0*/  @P3 IMAD.MOV.U32 R4, RZ, RZ, R160 ;  /* 0x000000ffff043224 */ /* 0x001fe200078e00a0 */
[----:B------:R-:W-:Y:S01]  /*f7e0*/  ISETP.GT.AND P2, PT, R0, 0x11, P1 ;  /* 0x000000110000780c */ /* 0x000fe20000f44270 */
[----:B------:R-:W-:Y:S02]  /*f7f0*/  BSSY B1, `(.L_x_308) ;  /* 0x0000009000017945 */ /* 0x000fe40003800000 */
[----:B------:R-:W-:-:S04]  /*f800*/  FMUL R5, R5, R16 ;  /* 0x0000001005057220 */ /* 0x000fc80000400000 */
[----:B------:R-:W-:-:S05]  /*f810*/  FFMA R5, R34, R2, R5 ;  /* 0x0000000222057223 */ /* 0x000fca0000000005 */
[----:B------:R-:W-:-:S04]  /*f820*/  F2FP.BF16.F32.PACK_AB R5, RZ, R5 ;  /* 0x00000005ff05723e */ /* 0x000fc800000010ff */
[----:B--2---:R-:W-:Y:S01]  /*f830*/  PRMT R10, R5, 0x7610, R10 ;  /* 0x00007610050a7816 */ /* 0x004fe2000000000a */
[----:B------:R-:W-:-:S05]  /*f840*/  @P3 IMAD.MOV.U32 R5, RZ, RZ, R161 ;  /* 0x000000ffff053224 */ /* 0x000fca00078e00a1 */
[----:B------:R0:W-:Y:S01]  /*f850*/  @P3 STG.E.U16 desc[UR36][R4.64+0x20], R10 ;  /* 0x0000200a04003986 */ /* 0x0001e2000c101524 */
[----:B------:R-:W-:Y:S05]  /*f860*/  @!P2 BRA `(.L_x_309) ;  /* 0x000000000004a947 */ /* 0x000fea0003800000 */
[----:B------:R2:W5:Y:S02]  /*f870*/  LDG.E.LTC128B.U16 R3, desc[UR36][R12.64+0x22] ;  /* 0x000022240c037981 */ /* 0x000564000c1e1520 */
.L_x_309:
[----:B------:R-:W-:Y:S05]  /*f880*/  BSYNC B1 ;  /* 0x0000000000017941 */ /* 0x000fea0003800000 */
.L_x_308:
[----:B0----5:R-:W-:Y:S01]  /*f890*/  IMAD.U32 R5, R3, 0x10000, RZ ;  /* 0x0001000003057824 */ /* 0x021fe200078e00ff */
[----:B------:R-:W-:Y:S01]  /*f8a0*/  ISETP.GT.AND P3, PT, R0, 0x18, P0 ;  /* 0x000000180000780c */ /* 0x000fe20000764270 */
[----:B------:R-:W-:Y:S02]  /*f8b0*/  BSSY B1, `(.L_x_310) ;  /* 0x000000a000017945 */ /* 0x000fe40003800000 */
[----:B------:R-:W-:Y:S01]  /*f8c0*/  FMUL R4, R5, R16 ;  /* 0x0000001005047220 */ /* 0x000fe20000400000 */
[----:B------:R-:W-:-:S03]  /*f8d0*/  @P2 IMAD.MOV.U32 R5, RZ, RZ, R161 ;  /* 0x000000ffff052224 */ /* 0x000fc600078e00a1 */
[----:B------:R-:W-:-:S05]  /*f8e0*/  FFMA R4, R35, R2, R4 ;  /* 0x0000000223047223 */ /* 0x000fca0000000004 */
[----:B------:R-:W-:-:S04]  /*f8f0*/  F2FP.BF16.F32.PACK_AB R4, RZ, R4 ;  /* 0x00000004ff04723e */ /* 0x000fc800000010ff */
[----:B------:R-:W-:Y:S02]  /*f900*/  PRMT R10, R4, 0x7610, R10 ;  /* 0x00007610040a7816 */ /* 0x000fe4000000000a */
[----:B------:R-:W-:-:S05]  /*f910*/  @P2 MOV R4, R160 ;  /* 0x000000a000042202 */ /* 0x000fca0000000f00 */
[----:B------:R0:W-:Y:S01]  /*f920*/  @P2 STG.E.U16 desc[UR36][R4.64+0x22], R10 ;  /* 0x0000220a04002986 */ /* 0x0001e2000c101524 */
[----:B------:R-:W-:Y:S05]  /*f930*/  @!P3 BRA `(.L_x_311) ;  /* 0x000000000004b947 */ /* 0x000fea0003800000 */
[----:B------:R0:W5:Y:S02]  /*f940*/  LDG.E.LTC128B.U16 R3, desc[UR36][R6.64+0x30] ;  /* 0x0000302406037981 */ /* 0x000164000c1e1520 */
.L_x_311:
[----:B------:R-:W-:Y:S05]  /*f950*/  BSYNC B1 ;  /* 0x0000000000017941 */ /* 0x000fea0003800000 */
.L_x_310:
        /* <DEDUP_REMOVED lines=9> */
.L_x_313:
[----:B------:R-:W-:Y:S05]  /*f9f0*/  BSYNC B1 ;  /* 0x0000000000017941 */ /* 0x000fea0003800000 */
.L_x_312:
        /* <DEDUP_REMOVED lines=9> */
.L_x_315:
[----:B------:R-:W-:Y:S05]  /*fa90*/  BSYNC B1 ;  /* 0x0000000000017941 */ /* 0x000fea0003800000 */
.L_x_314:
[----:B-----5:R-:W-:Y:S01]  /*faa0*/  SHF.L.U32 R5, R3, 0x10, RZ ;  /* 0x0000001003057819 */ /* 0x020fe200000006ff */
[----:B0-----:R-:W-:Y:S01]  /*fab0*/  @P3 IMAD.MOV.U32 R4, RZ, RZ, R160 ;  /* 0x000000ffff043224 */ /* 0x001fe200078e00a0 */
[----:B------:R-:W-:Y:S01]  /*fac0*/  ISETP.GT.AND P2, PT, R0, 0x19, P1 ;  /* 0x000000190000780c */ /* 0x000fe20000f44270 */
[----:B------:R-:W-:Y:S02]  /*fad0*/  BSSY B1, `(.L_x_316) ;  /* 0x0000009000017945 */ /* 0x000fe40003800000 */
[----:B------:R-:W-:-:S04]  /*fae0*/  FMUL R5, R5, R16 ;  /* 0x0000001005057220 */ /* 0x000fc80000400000 */
[----:B------:R-:W-:-:S05]  /*faf0*/  FFMA R5, R38, R2, R5 ;  /* 0x0000000226057223 */ /* 0x000fca0000000005 */
[----:B------:R-:W-:-:S04]  /*fb00*/  F2FP.BF16.F32.PACK_AB R5, RZ, R5 ;  /* 0x00000005ff05723e */ /* 0x000fc800000010ff */
[----:B------:R-:W-:Y:S01]  /*fb10*/  PRMT R10, R5, 0x7610, R10 ;  /* 0x00007610050a7816 */ /* 0x000fe2000000000a */
[----:B------:R-:W-:-:S05]  /*fb20*/  @P3 IMAD.MOV.U32 R5, RZ, RZ, R161 ;  /* 0x000000ffff053224 */ /* 0x000fca00078e00a1 */
[----:B------:R0:W-:Y:S01]  /*fb30*/  @P3 STG.E.U16 desc[UR36][R4.64+0x30], R10 ;  /* 0x0000300a04003986 */ /* 0x0001e2000c101524 */
[----:B------:R-:W-:Y:S05]  /*fb40*/  @!P2 BRA `(.L_x_317) ;  /* 0x000000000004a947 */ /* 0x000fea0003800000 */
[----:B------:R0:W5:Y:S02]  /*fb50*/  LDG.E.LTC128B.U16 R3, desc[UR36][R12.64+0x32] ;  /* 0x000032240c037981 */ /* 0x000164000c1e1520 */
.L_x_317:
[----:B------:R-:W-:Y:S05]  /*fb60*/  BSYNC B1 ;  /* 0x0000000000017941 */ /* 0x000fea0003800000 */
.L_x_316:
        /* <DEDUP_REMOVED lines=12> */
.L_x_319:
[----:B------:R-:W-:Y:S05]  /*fc30*/  BSYNC B1 ;  /* 0x0000000000017941 */ /* 0x000fea0003800000 */
.L_x_318:
        /* <DEDUP_REMOVED lines=9> */
.L_x_321:
[----:B------:R-:W-:Y:S05]  /*fcd0*/  BSYNC B1 ;  /* 0x0000000000017941 */ /* 0x000fea0003800000 */
.L_x_320:
        /* <DEDUP_REMOVED lines=9> */
.L_x_323:
[----:B------:R-:W-:Y:S05]  /*fd70*/  BSYNC B1 ;  /* 0x0000000000017941 */ /* 0x000fea0003800000 */
.L_x_322:
        /* <DEDUP_REMOVED lines=12> */
.L_x_325:
[----:B------:R-:W-:Y:S05]  /*fe40*/  BSYNC B1 ;  /* 0x0000000000017941 */ /* 0x000fea0003800000 */
.L_x_324:
        /* <DEDUP_REMOVED lines=12> */
.L_x_327:
[----:B------:R-:W-:Y:S05]  /*ff10*/  BSYNC B1 ;  /* 0x0000000000017941 */ /* 0x000fea0003800000 */
.L_x_326:
        /* <DEDUP_REMOVED lines=9> */
.L_x_329:
[----:B------:R-:W-:Y:S05]  /*ffb0*/  BSYNC B1 ;  /* 0x0000000000017941 */ /* 0x000fea0003800000 */
.L_x_328:
        /* <DEDUP_REMOVED lines=9> */
.L_x_331:
[----:B------:R-:W-:Y:S05]  /*10050*/  BSYNC B1 ;  /* 0x0000000000017941 */ /* 0x000fea0003800000 */
.L_x_330:
        /* <DEDUP_REMOVED lines=12> */
.L_x_333:
[----:B------:R-:W-:Y:S05]  /*10120*/  BSYNC B1 ;  /* 0x0000000000017941 */ /* 0x000fea0003800000 */
.L_x_332:
        /* <DEDUP_REMOVED lines=12> */
.L_x_335:
[----:B------:R-:W-:Y:S05]  /*101f0*/  BSYNC B1 ;  /* 0x0000000000017941 */ /* 0x000fea0003800000 */
.L_x_334:
        /* <DEDUP_REMOVED lines=9> */
.L_x_337:
[----:B------:R-:W-:Y:S05]  /*10290*/  BSYNC B1 ;  /* 0x0000000000017941 */ /* 0x000fea0003800000 */
.L_x_336:
        /* <DEDUP_REMOVED lines=9> */
.L_x_339:
[----:B------:R-:W-:Y:S05]  /*10330*/  BSYNC B1 ;  /* 0x0000000000017941 */ /* 0x000fea0003800000 */
.L_x_338:
        /* <DEDUP_REMOVED lines=12> */
.L_x_341:
[----:B------:R-:W-:Y:S05]  /*10400*/  BSYNC B1 ;  /* 0x0000000000017941 */ /* 0x000fea0003800000 */
.L_x_340:
        /* <DEDUP_REMOVED lines=12> */
.L_x_343:
[----:B------:R-:W-:Y:S05]  /*104d0*/  BSYNC B1 ;  /* 0x0000000000017941 */ /* 0x000fea0003800000 */
.L_x_342:
        /* <DEDUP_REMOVED lines=9> */
.L_x_345:
[----:B------:R-:W-:Y:S05]  /*10570*/  BSYNC B1 ;  /* 0x0000000000017941 */ /* 0x000fea0003800000 */
.L_x_344:
        /* <DEDUP_REMOVED lines=9> */
.L_x_347:
[----:B------:R-:W-:Y:S05]  /*10610*/  BSYNC B1 ;  /* 0x0000000000017941 */ /* 0x000fea0003800000 */
.L_x_346:
        /* <DEDUP_REMOVED lines=12> */
.L_x_349:
[----:B------:R-:W-:Y:S05]  /*106e0*/  BSYNC B1 ;  /* 0x0000000000017941 */ /* 0x000fea0003800000 */
.L_x_348:
        /* <DEDUP_REMOVED lines=12> */
.L_x_351:
[----:B------:R-:W-:Y:S05]  /*107b0*/  BSYNC B1 ;  /* 0x0000000000017941 */ /* 0x000fea0003800000 */
.L_x_350:
        /* <DEDUP_REMOVED lines=9> */
.L_x_353:
[----:B------:R-:W-:Y:S05]  /*10850*/  BSYNC B1 ;  /* 0x0000000000017941 */ /* 0x000fea0003800000 */
.L_x_352:
        /* <DEDUP_REMOVED lines=9> */
.L_x_355:
[----:B------:R-:W-:Y:S05]  /*108f0*/  BSYNC B1 ;  /* 0x0000000000017941 */ /* 0x000fea0003800000 */
.L_x_354:
        /* <DEDUP_REMOVED lines=12> */
.L_x_357:
[----:B------:R-:W-:Y:S05]  /*109c0*/  BSYNC B1 ;  /* 0x0000000000017941 */ /* 0x000fea0003800000 */
.L_x_356:
        /* <DEDUP_REMOVED lines=12> */
.L_x_359:
[----:B------:R-:W-:Y:S05]  /*10a90*/  BSYNC B1 ;  /* 0x0000000000017941 */ /* 0x000fea0003800000 */
.L_x_358:
        /* <DEDUP_REMOVED lines=9> */
.L_x_361:
[----:B------:R-:W-:Y:S05]  /*10b30*/  BSYNC B1 ;  /* 0x0000000000017941 */ /* 0x000fea0003800000 */
.L_x_360:
        /* <DEDUP_REMOVED lines=9> */
.L_x_363:
[----:B------:R-:W-:Y:S05]  /*10bd0*/  BSYNC B1 ;  /* 0x0000000000017941 */ /* 0x000fea0003800000 */
.L_x_362:
        /* <DEDUP_REMOVED lines=12> */
.L_x_365:
[----:B------:R-:W-:Y:S05]  /*10ca0*/  BSYNC B1 ;  /* 0x0000000000017941 */ /* 0x000fea0003800000 */
.L_x_364:
        /* <DEDUP_REMOVED lines=12> */
.L_x_367:
[----:B------:R-:W-:Y:S05]  /*10d70*/  BSYNC B1 ;  /* 0x0000000000017941 */ /* 0x000fea0003800000 */
.L_x_366:
        /* <DEDUP_REMOVED lines=9> */
.L_x_369:
[----:B------:R-:W-:Y:S05]  /*10e10*/  BSYNC B1 ;  /* 0x0000000000017941 */ /* 0x000fea0003800000 */
.L_x_368:
        /* <DEDUP_REMOVED lines=9> */
.L_x_371:
[----:B------:R-:W-:Y:S05]  /*10eb0*/  BSYNC B1 ;  /* 0x0000000000017941 */ /* 0x000fea0003800000 */
.L_x_370:
        /* <DEDUP_REMOVED lines=12> */
.L_x_373:
[----:B------:R-:W-:Y:S05]  /*10f80*/  BSYNC B1 ;  /* 0x0000000000017941 */ /* 0x000fea0003800000 */
.L_x_372:
        /* <DEDUP_REMOVED lines=12> */
.L_x_375:
[----:B------:R-:W-:Y:S05]  /*11050*/  BSYNC B1 ;  /* 0x0000000000017941 */ /* 0x000fea0003800000 */
.L_x_374:
        /* <DEDUP_REMOVED lines=9> */
.L_x_377:
[----:B------:R-:W-:Y:S05]  /*110f0*/  BSYNC B1 ;  /* 0x0000000000017941 */ /* 0x000fea0003800000 */
.L_x_376:
        /* <DEDUP_REMOVED lines=9> */
.L_x_379:
[----:B------:R-:W-:Y:S05]  /*11190*/  BSYNC B1 ;  /* 0x0000000000017941 */ /* 0x000fea0003800000 */
.L_x_378:
        /* <DEDUP_REMOVED lines=12> */
.L_x_381:
[----:B------:R-:W-:Y:S05]  /*11260*/  BSYNC B1 ;  /* 0x0000000000017941 */ /* 0x000fea0003800000 */
.L_x_380:
        /* <DEDUP_REMOVED lines=12> */
.L_x_383:
[----:B------:R-:W-:Y:S05]  /*11330*/  BSYNC B1 ;  /* 0x0000000000017941 */ /* 0x000fea0003800000 */
.L_x_382:
        /* <DEDUP_REMOVED lines=9> */
.L_x_385:
[----:B------:R-:W-:Y:S05]  /*113d0*/  BSYNC B1 ;  /* 0x0000000000017941 */ /* 0x000fea0003800000 */
.L_x_384:
        /* <DEDUP_REMOVED lines=9> */
.L_x_387:
[----:B------:R-:W-:Y:S05]  /*11470*/  BSYNC B1 ;  /* 0x0000000000017941 */ /* 0x000fea0003800000 */
.L_x_386:
        /* <DEDUP_REMOVED lines=12> */
.L_x_389:
[----:B------:R-:W-:Y:S05]  /*11540*/  BSYNC B1 ;  /* 0x0000000000017941 */ /* 0x000fea0003800000 */
.L_x_388:
        /* <DEDUP_REMOVED lines=12> */
.L_x_391:
[----:B------:R-:W-:Y:S05]  /*11610*/  BSYNC B1 ;  /* 0x0000000000017941 */ /* 0x000fea0003800000 */
.L_x_390:
        /* <DEDUP_REMOVED lines=9> */
.L_x_393:
[----:B------:R-:W-:Y:S05]  /*116b0*/  BSYNC B1 ;  /* 0x0000000000017941 */ /* 0x000fea0003800000 */
.L_x_392:
        /* <DEDUP_REMOVED lines=9> */
.L_x_395:
[----:B------:R-:W-:Y:S05]  /*11750*/  BSYNC B1 ;  /* 0x0000000000017941 */ /* 0x000fea0003800000 */
.L_x_394:
        /* <DEDUP_REMOVED lines=12> */
.L_x_397:
[----:B------:R-:W-:Y:S05]  /*11820*/  BSYNC B1 ;  /* 0x0000000000017941 */ /* 0x000fea0003800000 */
.L_x_396:
        /* <DEDUP_REMOVED lines=12> */
.L_x_399:
[----:B------:R-:W-:Y:S05]  /*118f0*/  BSYNC B1 ;  /* 0x0000000000017941 */ /* 0x000fea0003800000 */
.L_x_398:
        /* <DEDUP_REMOVED lines=9> */
.L_x_401:
[----:B------:R-:W-:Y:S05]  /*11990*/  BSYNC B1 ;  /* 0x0000000000017941 */ /* 0x000fea0003800000 */
.L_x_400:
        /* <DEDUP_REMOVED lines=9> */
.L_x_403:
[----:B------:R-:W-:Y:S05]  /*11a30*/  BSYNC B1 ;  /* 0x0000000000017941 */ /* 0x000fea0003800000 */
.L_x_402:
        /* <DEDUP_REMOVED lines=12> */
.L_x_405:
[----:B------:R-:W-:Y:S05]  /*11b00*/  BSYNC B1 ;  /* 0x0000000000017941 */ /* 0x000fea0003800000 */
.L_x_404:
        /* <DEDUP_REMOVED lines=12> */
.L_x_407:
[----:B------:R-:W-:Y:S05]  /*11bd0*/  BSYNC B1 ;  /* 0x0000000000017941 */ /* 0x000fea0003800000 */
.L_x_406:
        /* <DEDUP_REMOVED lines=9> */
.L_x_409:
[----:B------:R-:W-:Y:S05]  /*11c70*/  BSYNC B1 ;  /* 0x0000000000017941 */ /* 0x000fea0003800000 */
.L_x_408:
        /* <DEDUP_REMOVED lines=9> */
.L_x_411:
[----:B------:R-:W-:Y:S05]  /*11d10*/  BSYNC B1 ;  /* 0x0000000000017941 */ /* 0x000fea0003800000 */
.L_x_410:
        /* <DEDUP_REMOVED lines=12> */
.L_x_413:
[----:B------:R-:W-:Y:S05]  /*11de0*/  BSYNC B1 ;  /* 0x0000000000017941 */ /* 0x000fea0003800000 */
.L_x_412:
        /* <DEDUP_REMOVED lines=12> */
.L_x_415:
[----:B------:R-:W-:Y:S05]  /*11eb0*/  BSYNC B1 ;  /* 0x0000000000017941 */ /* 0x000fea0003800000 */
.L_x_414:
        /* <DEDUP_REMOVED lines=9> */
.L_x_417:
[----:B------:R-:W-:Y:S05]  /*11f50*/  BSYNC B1 ;  /* 0x0000000000017941 */ /* 0x000fea0003800000 */
.L_x_416:
        /* <DEDUP_REMOVED lines=9> */
.L_x_419:
[----:B------:R-:W-:Y:S05]  /*11ff0*/  BSYNC B1 ;  /* 0x0000000000017941 */ /* 0x000fea0003800000 */
.L_x_418:
        /* <DEDUP_REMOVED lines=12> */
.L_x_421:
[----:B------:R-:W-:Y:S05]  /*120c0*/  BSYNC B1 ;  /* 0x0000000000017941 */ /* 0x000fea0003800000 */
.L_x_420:
        /* <DEDUP_REMOVED lines=12> */
.L_x_423:
[----:B------:R-:W-:Y:S05]  /*12190*/  BSYNC B1 ;  /* 0x0000000000017941 */ /* 0x000fea0003800000 */
.L_x_422:
        /* <DEDUP_REMOVED lines=9> */
.L_x_425:
[----:B------:R-:W-:Y:S05]  /*12230*/  BSYNC B1 ;  /* 0x0000000000017941 */ /* 0x000fea0003800000 */
.L_x_424:
        /* <DEDUP_REMOVED lines=9> */
.L_x_427:
[----:B------:R-:W-:Y:S05]  /*122d0*/  BSYNC B1 ;  /* 0x0000000000017941 */ /* 0x000fea0003800000 */
.L_x_426:
        /* <DEDUP_REMOVED lines=12> */
.L_x_429:
[----:B------:R-:W-:Y:S05]  /*123a0*/  BSYNC B1 ;  /* 0x0000000000017941 */ /* 0x000fea0003800000 */
.L_x_428:
        /* <DEDUP_REMOVED lines=12> */
.L_x_431:
[----:B------:R-:W-:Y:S05]  /*12470*/  BSYNC B1 ;  /* 0x0000000000017941 */ /* 0x000fea0003800000 */
.L_x_430:
        /* <DEDUP_REMOVED lines=9> */
.L_x_433:
[----:B------:R-:W-:Y:S05]  /*12510*/  BSYNC B1 ;  /* 0x0000000000017941 */ /* 0x000fea0003800000 */
.L_x_432:
        /* <DEDUP_REMOVED lines=9> */
.L_x_435:
[----:B------:R-:W-:Y:S05]  /*125b0*/  BSYNC B1 ;  /* 0x0000000000017941 */ /* 0x000fea0003800000 */
.L_x_434:
        /* <DEDUP_REMOVED lines=12> */
.L_x_437:
[----:B------:R-:W-:Y:S05]  /*12680*/  BSYNC B1 ;  /* 0x0000000000017941 */ /* 0x000fea0003800000 */
.L_x_436:
        /* <DEDUP_REMOVED lines=12> */
.L_x_439:
[----:B------:R-:W-:Y:S05]  /*12750*/  BSYNC B1 ;  /* 0x0000000000017941 */ /* 0x000fea0003800000 */
.L_x_438:
        /* <DEDUP_REMOVED lines=9> */
.L_x_441:
[----:B------:R-:W-:Y:S05]  /*127f0*/  BSYNC B1 ;  /* 0x0000000000017941 */ /* 0x000fea0003800000 */
.L_x_440:
        /* <DEDUP_REMOVED lines=9> */
.L_x_443:
[----:B------:R-:W-:Y:S05]  /*12890*/  BSYNC B1 ;  /* 0x0000000000017941 */ /* 0x000fea0003800000 */
.L_x_442:
        /* <DEDUP_REMOVED lines=12> */
.L_x_445:
[----:B------:R-:W-:Y:S05]  /*12960*/  BSYNC B1 ;  /* 0x0000000000017941 */ /* 0x000fea0003800000 */
.L_x_444:
        /* <DEDUP_REMOVED lines=12> */
.L_x_447:
[----:B------:R-:W-:Y:S05]  /*12a30*/  BSYNC B1 ;  /* 0x0000000000017941 */ /* 0x000fea0003800000 */
.L_x_446:
        /* <DEDUP_REMOVED lines=9> */
.L_x_449:
[----:B------:R-:W-:Y:S05]  /*12ad0*/  BSYNC B1 ;  /* 0x0000000000017941 */ /* 0x000fea0003800000 */
.L_x_448:
        /* <DEDUP_REMOVED lines=9> */
.L_x_451:
[----:B------:R-:W-:Y:S05]  /*12b70*/  BSYNC B1 ;  /* 0x0000000000017941 */ /* 0x000fea0003800000 */
.L_x_450:
        /* <DEDUP_REMOVED lines=12> */
.L_x_453:
[----:B------:R-:W-:Y:S05]  /*12c40*/  BSYNC B1 ;  /* 0x0000000000017941 */ /* 0x000fea0003800000 */
.L_x_452:
        /* <DEDUP_REMOVED lines=12> */
.L_x_455:
[----:B------:R-:W-:Y:S05]  /*12d10*/  BSYNC B1 ;  /* 0x0000000000017941 */ /* 0x000fea0003800000 */
.L_x_454:
        /* <DEDUP_REMOVED lines=9> */
.L_x_457:
[----:B------:R-:W-:Y:S05]  /*12db0*/  BSYNC B1 ;  /* 0x0000000000017941 */ /* 0x000fea0003800000 */
.L_x_456:
        /* <DEDUP_REMOVED lines=9> */
.L_x_459:
[----:B------:R-:W-:Y:S05]  /*12e50*/  BSYNC B1 ;  /* 0x0000000000017941 */ /* 0x000fea0003800000 */
.L_x_458:
        /* <DEDUP_REMOVED lines=12> */
.L_x_461:
[----:B------:R-:W-:Y:S05]  /*12f20*/  BSYNC B1 ;  /* 0x0000000000017941 */ /* 0x000fea0003800000 */
.L_x_460:
        /* <DEDUP_REMOVED lines=12> */
.L_x_463:
[----:B------:R-:W-:Y:S05]  /*12ff0*/  BSYNC B1 ;  /* 0x0000000000017941 */ /* 0x000fea0003800000 */
.L_x_462:
        /* <DEDUP_REMOVED lines=9> */
.L_x_465:
[----:B------:R-:W-:Y:S05]  /*13090*/  BSYNC B1 ;  /* 0x0000000000017941 */ /* 0x000fea0003800000 */
.L_x_464:
        /* <DEDUP_REMOVED lines=9> */
.L_x_467:
[----:B------:R-:W-:Y:S05]  /*13130*/  BSYNC B1 ;  /* 0x0000000000017941 */ /* 0x000fea0003800000 */
.L_x_466:
        /* <DEDUP_REMOVED lines=12> */
.L_x_469:
[----:B------:R-:W-:Y:S05]  /*13200*/  BSYNC B1 ;  /* 0x0000000000017941 */ /* 0x000fea0003800000 */
.L_x_468:
        /* <DEDUP_REMOVED lines=12> */
.L_x_471:
[----:B------:R-:W-:Y:S05]  /*132d0*/  BSYNC B1 ;  /* 0x0000000000017941 */ /* 0x000fea0003800000 */
.L_x_470:
        /* <DEDUP_REMOVED lines=9> */
.L_x_473:
[----:B------:R-:W-:Y:S05]  /*13370*/  BSYNC B1 ;  /* 0x0000000000017941 */ /* 0x000fea0003800000 */
.L_x_472:
        /* <DEDUP_REMOVED lines=9> */
.L_x_475:
[----:B------:R-:W-:Y:S05]  /*13410*/  BSYNC B1 ;  /* 0x0000000000017941 */ /* 0x000fea0003800000 */
.L_x_474:
        /* <DEDUP_REMOVED lines=12> */
.L_x_477:
[----:B------:R-:W-:Y:S05]  /*134e0*/  BSYNC B1 ;  /* 0x0000000000017941 */ /* 0x000fea0003800000 */
.L_x_476:
        /* <DEDUP_REMOVED lines=12> */
.L_x_479:
[----:B------:R-:W-:Y:S05]  /*135b0*/  BSYNC B1 ;  /* 0x0000000000017941 */ /* 0x000fea0003800000 */
.L_x_478:
        /* <DEDUP_REMOVED lines=9> */
.L_x_481:
[----:B------:R-:W-:Y:S05]  /*13650*/  BSYNC B1 ;  /* 0x0000000000017941 */ /* 0x000fea0003800000 */
.L_x_480:
        /* <DEDUP_REMOVED lines=9> */
.L_x_483:
[----:B------:R-:W-:Y:S05]  /*136f0*/  BSYNC B1 ;  /* 0x0000000000017941 */ /* 0x000fea0003800000 */
.L_x_482:
        /* <DEDUP_REMOVED lines=12> */
.L_x_485:
[----:B------:R-:W-:Y:S05]  /*137c0*/  BSYNC B1 ;  /* 0x0000000000017941 */ /* 0x000fea0003800000 */
.L_x_484:
        /* <DEDUP_REMOVED lines=12> */
.L_x_487:
[----:B------:R-:W-:Y:S05]  /*13890*/  BSYNC B1 ;  /* 0x0000000000017941 */ /* 0x000fea0003800000 */
.L_x_486:
        /* <DEDUP_REMOVED lines=9> */
.L_x_489:
[----:B------:R-:W-:Y:S05]  /*13930*/  BSYNC B1 ;  /* 0x0000000000017941 */ /* 0x000fea0003800000 */
.L_x_488:
        /* <DEDUP_REMOVED lines=9> */
.L_x_491:
[----:B------:R-:W-:Y:S05]  /*139d0*/  BSYNC B1 ;  /* 0x0000000000017941 */ /* 0x000fea0003800000 */
.L_x_490:
        /* <DEDUP_REMOVED lines=12> */
.L_x_493:
[----:B------:R-:W-:Y:S05]  /*13aa0*/  BSYNC B1 ;  /* 0x0000000000017941 */ /* 0x000fea0003800000 */
.L_x_492:
        /* <DEDUP_REMOVED lines=12> */
.L_x_495:
[----:B------:R-:W-:Y:S05]  /*13b70*/  BSYNC B1 ;  /* 0x0000000000017941 */ /* 0x000fea0003800000 */
.L_x_494:
        /* <DEDUP_REMOVED lines=9> */
.L_x_497:
[----:B------:R-:W-:Y:S05]  /*13c10*/  BSYNC B1 ;  /* 0x0000000000017941 */ /* 0x000fea0003800000 */
.L_x_496:
        /* <DEDUP_REMOVED lines=9> */
.L_x_499:
[----:B------:R-:W-:Y:S05]  /*13cb0*/  BSYNC B1 ;  /* 0x0000000000017941 */ /* 0x000fea0003800000 */
.L_x_498:
        /* <DEDUP_REMOVED lines=12> */
.L_x_501:
[----:B------:R-:W-:Y:S05]  /*13d80*/  BSYNC B1 ;  /* 0x0000000000017941 */ /* 0x000fea0003800000 */
.L_x_500:
        /* <DEDUP_REMOVED lines=12> */
.L_x_503:
[----:B------:R-:W-:Y:S05]  /*13e50*/  BSYNC B1 ;  /* 0x0000000000017941 */ /* 0x000fea0003800000 */
.L_x_502:
        /* <DEDUP_REMOVED lines=9> */
.L_x_505:
[----:B------:R-:W-:Y:S05]  /*13ef0*/  BSYNC B1 ;  /* 0x0000000000017941 */ /* 0x000fea0003800000 */
.L_x_504:
        /* <DEDUP_REMOVED lines=9> */
.L_x_507:
[----:B------:R-:W-:Y:S05]  /*13f90*/  BSYNC B1 ;  /* 0x0000000000017941 */ /* 0x000fea0003800000 */
.L_x_506:
        /* <DEDUP_REMOVED lines=12> */
.L_x_509:
[----:B------:R-:W-:Y:S05]  /*14060*/  BSYNC B1 ;  /* 0x0000000000017941 */ /* 0x000fea0003800000 */
.L_x_508:
        /* <DEDUP_REMOVED lines=12> */
.L_x_511:
[----:B------:R-:W-:Y:S05]  /*14130*/  BSYNC B1 ;  /* 0x0000000000017941 */ /* 0x000fea0003800000 */
.L_x_510:
        /* <DEDUP_REMOVED lines=9> */
.L_x_513:
[----:B------:R-:W-:Y:S05]  /*141d0*/  BSYNC B1 ;  /* 0x0000000000017941 */ /* 0x000fea0003800000 */
.L_x_512:
        /* <DEDUP_REMOVED lines=9> */
.L_x_515:
[----:B------:R-:W-:Y:S05]  /*14270*/  BSYNC B1 ;  /* 0x0000000000017941 */ /* 0x000fea0003800000 */
.L_x_514:
        /* <DEDUP_REMOVED lines=12> */
.L_x_517:
[----:B------:R-:W-:Y:S05]  /*14340*/  BSYNC B1 ;  /* 0x0000000000017941 */ /* 0x000fea0003800000 */
.L_x_516:
        /* <DEDUP_REMOVED lines=12> */
.L_x_519:
[----:B------:R-:W-:Y:S05]  /*14410*/  BSYNC B1 ;  /* 0x0000000000017941 */ /* 0x000fea0003800000 */
.L_x_518:
        /* <DEDUP_REMOVED lines=9> */
.L_x_521:
[----:B------:R-:W-:Y:S05]  /*144b0*/  BSYNC B1 ;  /* 0x0000000000017941 */ /* 0x000fea0003800000 */
.L_x_520:
        /* <DEDUP_REMOVED lines=9> */
.L_x_523:
[----:B------:R-:W-:Y:S05]  /*14550*/  BSYNC B1 ;  /* 0x0000000000017941 */ /* 0x000fea0003800000 */
.L_x_522:
        /* <DEDUP_REMOVED lines=12> */
.L_x_525:
[----:B------:R-:W-:Y:S05]  /*14620*/  BSYNC B1 ;  /* 0x0000000000017941 */ /* 0x000fea0003800000 */
.L_x_524:
        /* <DEDUP_REMOVED lines=12> */
.L_x_527:
[----:B------:R-:W-:Y:S05]  /*146f0*/  BSYNC B1 ;  /* 0x0000000000017941 */ /* 0x000fea0003800000 */
.L_x_526:
        /* <DEDUP_REMOVED lines=9> */
.L_x_529:
[----:B------:R-:W-:Y:S05]  /*14790*/  BSYNC B1 ;  /* 0x0000000000017941 */ /* 0x000fea0003800000 */
.L_x_528:
        /* <DEDUP_REMOVED lines=9> */
.L_x_531:
[----:B------:R-:W-:Y:S05]  /*14830*/  BSYNC B1 ;  /* 0x0000000000017941 */ /* 0x000fea0003800000 */
.L_x_530:
        /* <DEDUP_REMOVED lines=12> */
.L_x_533:
[----:B------:R-:W-:Y:S05]  /*14900*/  BSYNC B1 ;  /* 0x0000000000017941 */ /* 0x000fea0003800000 */
.L_x_532:
        /* <DEDUP_REMOVED lines=12> */
.L_x_535:
[----:B------:R-:W-:Y:S05]  /*149d0*/  BSYNC B1 ;  /* 0x0000000000017941 */ /* 0x000fea0003800000 */
.L_x_534:
        /* <DEDUP_REMOVED lines=9> */
.L_x_537:
[----:B------:R-:W-:Y:S05]  /*14a70*/  BSYNC B1 ;  /* 0x0000000000017941 */ /* 0x000fea0003800000 */
.L_x_536:
        /* <DEDUP_REMOVED lines=9> */
.L_x_539:
[----:B------:R-:W-:Y:S05]  /*14b10*/  BSYNC B1 ;  /* 0x0000000000017941 */ /* 0x000fea0003800000 */
.L_x_538:
[----:B-----5:R-:W-:Y:S01]  /*14b20*/  SHF.L.U32 R5, R3, 0x10, RZ ;  /* 0x0000001003057819 */ /* 0x020fe200000006ff */
[----:B0-----:R-:W-:Y:S01]  /*14b30*/  @P2 IMAD.MOV.U32 R4, RZ, RZ, R160 ;  /* 0x000000ffff042224 */ /* 0x001fe200078e00a0 */
[----:B------:R-:W-:Y:S01]  /*14b40*/  ISETP.GT.AND P1, PT, R0, 0xf9, P1 ;  /* 0x000000f90000780c */ /* 0x000fe20000f24270 */
[----:B------:R-:W-:Y:S02]  /*14b50*/  BSSY B1, `(.L_x_540) ;  /* 0x0000009000017945 */ /* 0x000fe40003800000 */
[----:B------:R-:W-:-:S04]  /*14b60*/  FMUL R5, R5, R16 ;  /* 0x0000001005057220 */ /* 0x000fc80000400000 */
[----:B------:R-:W-:-:S05]  /*14b70*/  FFMA R5, R150, R2, R5 ;  /* 0x0000000296057223 */ /* 0x000fca0000000005 */
[----:B------:R-:W-:-:S04]  /*14b80*/  F2FP.BF16.F32.PACK_AB R5, RZ, R5 ;  /* 0x00000005ff05723e */ /* 0x000fc800000010ff */
[----:B-1--4-:R-:W-:Y:S01]  /*14b90*/  PRMT R6, R5, 0x7610, R6 ;  /* 0x0000761005067816 */ /* 0x012fe20000000006 */
[----:B------:R-:W-:-:S05]  /*14ba0*/  @P2 IMAD.MOV.U32 R5, RZ, RZ, R161 ;  /* 0x000000ffff052224 */ /* 0x000fca00078e00a1 */
[----:B------:R0:W-:Y:S01]  /*14bb0*/  @P2 STG.E.U16 desc[UR36][R4.64+0x1f0], R6 ;  /* 0x0001f00604002986 */ /* 0x0001e2000c101524 */
[----:B------:R-:W-:Y:S05]  /*14bc0*/  @!P1 BRA `(.L_x_541) ;  /* 0x0000000000049947 */ /* 0x000fea0003800000 */
[----:B------:R1:W5:Y:S02]  /*14bd0*/  LDG.E.LTC128B.U16 R3, desc[UR36][R12.64+0x1f2] ;  /* 0x0001f2240c037981 */ /* 0x000364000c1e1520 */
.L_x_541:
[----:B------:R-:W-:Y:S05]  /*14be0*/  BSYNC B1 ;  /* 0x0000000000017941 */ /* 0x000fea0003800000 */
.L_x_540:
[----:B------:R-:W-:Y:S05]  /*14bf0*/  @!P1 BRA `(.L_x_542) ;  /* 0x0000005400c09947 */ /* 0x000fea0003800000 */
[----:B-----5:R-:W-:-:S04]  /*14c00*/  IMAD.U32 R3, R3, 0x10000, RZ ;  /* 0x0001000003037824 */ /* 0x020fc800078e00ff */
[----:B------:R-:W-:-:S04]  /*14c10*/  FMUL R0, R3, R16 ;  /* 0x0000001003007220 */ /* 0x000fc80000400000 */
[----:B------:R-:W-:-:S05]  /*14c20*/  FFMA R0, R151, R2, R0 ;  /* 0x0000000297007223 */ /* 0x000fca0000000000 */
[----:B------:R-:W-:-:S05]  /*14c30*/  F2FP.BF16.F32.PACK_AB R0, RZ, R0 ;  /* 0x00000000ff00723e */ /* 0x000fca00000010ff */
[----:B------:R4:W-:Y:S01]  /*14c40*/  STG.E.U16 desc[UR36][R160.64+0x1f2], R0 ;  /* 0x0001f200a0007986 */ /* 0x0009e2000c101524 */
[----:B------:R-:W-:Y:S05]  /*14c50*/  BRA `(.L_x_542) ;  /* 0x0000005400a87947 */ /* 0x000fea0003800000 */
.L_x_35:
[----:B------:R-:W2:Y:S01]  /*14c60*/  LDL.LU R3, [R1] ;  /* 0x0000000001037983 */ /* 0x000ea20000300800 */
[----:B------:R-:W-:-:S03]  /*14c70*/  ULDC.64 UR4, c[0x0][0x5c0] ;  /* 0x0001700000047ab9 */ /* 0x000fc60000000a00 */
[----:B------:R-:W3:Y:S04]  /*14c80*/  LDL.LU R9, [R1+0x5c] ;  /* 0x00005c0001097983 */ /* 0x000ee80000300800 */
[----:B------:R-:W4:Y:S04]  /*14c90*/  LDL.LU R12, [R1+0x98] ;  /* 0x00009800010c7983 */ /* 0x000f280000300800 */
[----:B------:R-:W5:Y:S04]  /*14ca0*/  LDL.LU R235, [R1+0x9c] ;  /* 0x00009c0001eb7983 */ /* 0x000f680000300800 */
        /* <DEDUP_REMOVED lines=75> */
[----:B------:R-:W5:Y:S01]  /*15160*/  LDL.LU R159, [R1+0x1cc] ;  /* 0x0001cc00019f7983 */ /* 0x000f620000300800 */
[----:B--2---:R-:W-:-:S03]  /*15170*/  FMUL R3, R3, R2 ;  /* 0x0000000203037220 */ /* 0x004fc60000400000 */
[----:B------:R-:W2:Y:S01]  /*15180*/  LDL.LU R158, [R1+0x1d0] ;  /* 0x0001d000019e7983 */ /* 0x000ea20000300800 */
[----:B------:R-:W-:-:S03]  /*15190*/  LEA R4, P0, R6, UR4, 0x1 ;  /* 0x0000000406047c11 */ /* 0x000fc6000f8008ff */
[----:B------:R-:W2:Y:S04]  /*151a0*/  LDL.LU R157, [R1+0x1d4] ;  /* 0x0001d400019d7983 */ /* 0x000ea80000300800 */
[----:B------:R-:W2:Y:S04]  /*151b0*/  LDL.LU R156, [R1+0x1d8] ;  /* 0x0001d800019c7983 */ /* 0x000ea80000300800 */
[----:B------:R-:W2:Y:S04]  /*151c0*/  LDL.LU R155, [R1+0x1dc] ;  /* 0x0001dc00019b7983 */ /* 0x000ea80000300800 */
[----:B------:R-:W2:Y:S01]  /*151d0*/  LDL.LU R154, [R1+0x1e0] ;  /* 0x0001e000019a7983 */ /* 0x000ea20000300800 */
[----:B------:R-:W-:-:S03]  /*151e0*/  LEA.HI.X R5, R6, UR5, R10, 0x1, P0 ;  /* 0x0000000506057c11 */ /* 0x000fc600080f0c0a */
[----:B------:R-:W2:Y:S01]  /*151f0*/  LDL.LU R23, [R1+0x1e4] ;  /* 0x0001e40001177983 */ /* 0x000ea20000300800 */
[----:B------:R-:W-:-:S03]  /*15200*/  F2FP.BF16.F32.PACK_AB R3, RZ, R3 ;  /* 0x00000003ff03723e */ /* 0x000fc600000010ff */
[----:B------:R-:W2:Y:S04]  /*15210*/  LDL.LU R22, [R1+0x1e8] ;  /* 0x0001e80001167983 */ /* 0x000ea80000300800 */
[----:B------:R-:W2:Y:S04]  /*15220*/  LDL.LU R21, [R1+0x1ec] ;  /* 0x0001ec0001157983 */ /* 0x000ea80000300800 */
[----:B------:R-:W2:Y:S04]  /*15230*/  LDL.LU R20, [R1+0x1f0] ;  /* 0x0001f00001147983 */ /* 0x000ea80000300800 */
[----:B------:R-:W2:Y:S04]  /*15240*/  LDL.LU R19, [R1+0x1f4] ;  /* 0x0001f40001137983 */ /* 0x000ea80000300800 */
[----:B------:R-:W2:Y:S04]  /*15250*/  LDL.LU R18, [R1+0x1f8] ;  /* 0x0001f80001127983 */ /* 0x000ea80000300800 */
[----:B------:R-:W2:Y:S04]  /*15260*/  LDL.LU R15, [R1+0x1fc] ;  /* 0x0001fc00010f7983 */ /* 0x000ea80000300800 */
[----:B------:R-:W3:Y:S04]  /*15270*/  LDL.LU R7, [R1+0x8] ;  /* 0x0000080001077983 */ /* 0x000ee80000300800 */
[----:B------:R-:W4:Y:S04]  /*15280*/  LDL.LU R6, [R1+0xc] ;  /* 0x00000c0001067983 */ /* 0x000f280000300800 */
[----:B------:R0:W-:Y:S04]  /*15290*/  @P1 STG.E.U16 desc[UR36][R4.64], R3 ;  /* 0x0000000304001986 */ /* 0x0001e8000c101524 */
[----:B0-----:R-:W5:Y:S01]  /*152a0*/  LDL.LU R3, [R1+0x4] ;  /* 0x0000040001037983 */ /* 0x001f620000300800 */
[----:B------:R-:W-:Y:S01]  /*152b0*/  ISETP.GT.AND P0, PT, R0, 0x1, P3 ;  /* 0x000000010000780c */ /* 0x000fe20001f04270 */
[----:B------:R-:W-:Y:S01]  /*152c0*/  USHF.L.U32 UR5, UR8, 0x4, URZ ;  /* 0x0000000408057899 */ /* 0x000fe2000800063f */
[----:B------:R-:W-:Y:S01]  /*152d0*/  ISETP.GT.AND P2, PT, R153, 0x8, PT ;  /* 0x000000089900780c */ /* 0x000fe20003f44270 */
[----:B------:R-:W-:Y:S01]  /*152e0*/  USHF.L.U64.HI UR4, UR8, 0x4, UR9 ;  /* 0x0000000408047899 */ /* 0x000fe20008010209 */
[----:B---3--:R-:W-:-:S05]  /*152f0*/  FMUL R7, R7, R2 ;  /* 0x0000000207077220 */ /* 0x008fca0000400000 */
[----:B------:R-:W-:-:S04]  /*15300*/  F2FP.BF16.F32.PACK_AB R7, RZ, R7 ;  /* 0x00000007ff07723e */ /* 0x000fc800000010ff */
[----:B------:R-:W-:Y:S01]  /*15310*/  PRMT R8, R7, 0x7610, R8 ;  /* 0x0000761007087816 */ /* 0x000fe20000000008 */
[----:B-----5:R-:W-:-:S05]  /*15320*/  FMUL R3, R3, R2 ;  /* 0x0000000203037220 */ /* 0x020fca0000400000 */
[----:B------:R-:W-:-:S05]  /*15330*/  F2FP.BF16.F32.PACK_AB R3, RZ, R3 ;  /* 0x00000003ff03723e */ /* 0x000fca00000010ff */
[----:B------:R4:W-:Y:S01]  /*15340*/  @P0 STG.E.U16 desc[UR36][R4.64+0x2], R3 ;  /* 0x0000020304000986 */ /* 0x0009e2000c101524 */
[----:B------:R-:W-:Y:S01]  /*15350*/  ISETP.GT.AND P0, PT, R0, RZ, P2 ;  /* 0x000000ff0000720c */ /* 0x000fe20001704270 */
[----:B----4-:R-:W-:Y:S01]  /*15360*/  FMUL R3, R6, R2 ;  /* 0x0000000206037220 */ /* 0x010fe20000400000 */
[----:B------:R-:W-:-:S04]  /*15370*/  IADD3 R6, P1, R4, UR5, RZ ;  /* 0x0000000504067c10 */ /* 0x000fc8000ff3e0ff */
[----:B------:R-:W-:Y:S02]  /*15380*/  IADD3.X R7, R5, UR4, RZ, P1, !PT ;  /* 0x0000000405077c10 */ /* 0x000fe40008ffe4ff */
[----:B------:R-:W-:-:S05]  /*15390*/  F2FP.BF16.F32.PACK_AB R3, RZ, R3 ;  /* 0x00000003ff03723e */ /* 0x000fca00000010ff */
[----:B------:R0:W-:Y:S01]  /*153a0*/  @P0 STG.E.U16 desc[UR36][R6.64], R8 ;  /* 0x0000000806000986 */ /* 0x0001e2000c101524 */
[----:B------:R-:W-:-:S03]  /*153b0*/  ISETP.GT.AND P0, PT, R0, 0x1, P2 ;  /* 0x000000010000780c */ /* 0x000fc60001704270 */
[----:B0-----:R-:W3:Y:S10]  /*153c0*/  LDL.LU R8, [R1+0x54] ;  /* 0x0000540001087983 */ /* 0x001ef40000300800 */
[----:B------:R0:W-:Y:S04]  /*153d0*/  @P0 STG.E.U16 desc[UR36][R6.64+0x2], R3 ;  /* 0x0000020306000986 */ /* 0x0001e8000c101524 */
[----:B0-----:R-:W4:Y:S01]  /*153e0*/  LDL.LU R3, [R1+0x10] ;  /* 0x0000100001037983 */ /* 0x001f220000300800 */
[----:B------:R-:W-:Y:S01]  /*153f0*/  ISETP.GT.AND P0, PT, R0, 0x8, P3 ;  /* 0x000000080000780c */ /* 0x000fe20001f04270 */
[----:B----4-:R-:W-:-:S05]  /*15400*/  FMUL R3, R3, R2 ;  /* 0x0000000203037220 */ /* 0x010fca0000400000 */
[----:B------:R-:W-:-:S07]  /*15410*/  F2FP.BF16.F32.PACK_AB R3, RZ, R3 ;  /* 0x00000003ff03723e */ /* 0x000fce00000010ff */
        /* <DEDUP_REMOVED lines=78> */
[----:B---3--:R-:W-:-:S05]  /*15900*/  FMUL R8, R8, R2 ;  /* 0x0000000208087220 */ /* 0x008fca0000400000 */
[----:B------:R-:W-:-:S04]  /*15910*/  F2FP.BF16.F32.PACK_AB R8, RZ, R8 ;  /* 0x00000008ff08723e */ /* 0x000fc800000010ff */
[----:B------:R-:W-:Y:S01]  /*15920*/  PRMT R10, R8, 0x7610, R10 ;  /* 0x00007610080a7816 */ /* 0x000fe2000000000a */
[----:B----4-:R-:W-:-:S05]  /*15930*/  FMUL R3, R3, R2 ;  /* 0x0000000203037220 */ /* 0x010fca0000400000 */
[----:B------:R-:W-:-:S05]  /*15940*/  F2FP.BF16.F32.PACK_AB R3, RZ, R3 ;  /* 0x00000003ff03723e */ /* 0x000fca00000010ff */
[----:B------:R0:W-:Y:S04]  /*15950*/  @P0 STG.E.U16 desc[UR36][R4.64+0x50], R3 ;  /* 0x0000500304000986 */ /* 0x0001e8000c101524 */
[----:B0-----:R-:W3:Y:S01]  /*15960*/  LDL.LU R3, [R1+0x58] ;  /* 0x0000580001037983 */ /* 0x001ee20000300800 */
[C---:B------:R-:W-:Y:S01]  /*15970*/  ISETP.GT.AND P5, PT, R0.reuse, 0x29, P3 ;  /* 0x000000290000780c */ /* 0x040fe20001fa4270 */
[----:B------:R-:W-:Y:S01]  /*15980*/  FMUL R9, R9, R2 ;  /* 0x0000000209097220 */ /* 0x000fe20000400000 */
[C---:B------:R-:W-:Y:S01]  /*15990*/  ISETP.GT.AND P0, PT, R0.reuse, 0x28, P2 ;  /* 0x000000280000780c */ /* 0x040fe20001704270 */
[----:B------:R-:W4:Y:S01]  /*159a0*/  LDL.LU R8, [R1+0x60] ;  /* 0x0000600001087983 */ /* 0x000f220000300800 */
[C---:B------:R-:W-:Y:S02]  /*159b0*/  ISETP.GT.AND P4, PT, R0.reuse, 0x29, P2 ;  /* 0x000000290000780c */ /* 0x040fe40001784270 */
[----:B------:R-:W-:-:S02]  /*159c0*/  ISETP.GT.AND P1, PT, R0, 0x30, P3 ;  /* 0x000000300000780c */ /* 0x000fc40001f24270 */
[----:B------:R-:W-:Y:S01]  /*159d0*/  F2FP.BF16.F32.PACK_AB R9, RZ, R9 ;  /* 0x00000009ff09723e */ /* 0x000fe200000010ff */
[-C--:B---3--:R-:W-:Y:S01]  /*159e0*/  FMUL R3, R3, R2.reuse ;  /* 0x0000000203037220 */ /* 0x088fe20000400000 */
[----:B----4-:R-:W-:-:S04]  /*159f0*/  FMUL R8, R8, R2 ;  /* 0x0000000208087220 */ /* 0x010fc80000400000 */
[----:B------:R-:W-:-:S04]  /*15a00*/  F2FP.BF16.F32.PACK_AB R3, RZ, R3 ;  /* 0x00000003ff03723e */ /* 0x000fc800000010ff */
[----:B------:R-:W-:Y:S02]  /*15a10*/  PRMT R11, R3, 0x7610, R11 ;  /* 0x00007610030b7816 */ /* 0x000fe4000000000b */
[----:B------:R-:W-:Y:S02]  /*15a20*/  F2FP.BF16.F32.PACK_AB R3, RZ, R8 ;  /* 0x00000008ff03723e */ /* 0x000fe400000010ff */
[----:B------:R-:W3:Y:S04]  /*15a30*/  LDL.LU R8, [R1+0x64] ;  /* 0x0000640001087983 */ /* 0x000ee80000300800 */
[----:B------:R0:W-:Y:S04]  /*15a40*/  @P5 STG.E.U16 desc[UR36][R4.64+0x52], R10 ;  /* 0x0000520a04005986 */ /* 0x0001e8000c101524 */
[----:B------:R-:W-:Y:S04]  /*15a50*/  @P0 STG.E.U16 desc[UR36][R6.64+0x50], R11 ;  /* 0x0000500b06000986 */ /* 0x000fe8000c101524 */
[----:B------:R1:W-:Y:S01]  /*15a60*/  @P4 STG.E.U16 desc[UR36][R6.64+0x52], R9 ;  /* 0x0000520906004986 */ /* 0x0003e2000c101524 */
[----:B0-----:R-:W-:-:S03]  /*15a70*/  PRMT R10, R3, 0x7610, R10 ;  /* 0x00007610030a7816 */ /* 0x001fc6000000000a */
[----:B------:R-:W4:Y:S04]  /*15a80*/  LDL.LU R3, [R1+0x68] ;  /* 0x0000680001037983 */ /* 0x000f280000300800 */
[----:B------:R0:W-:Y:S04]  /*15a90*/  @P1 STG.E.U16 desc[UR36][R4.64+0x60], R10 ;  /* 0x0000600a04001986 */ /* 0x0001e8000c101524 */
[----:B-1----:R-:W5:Y:S01]  /*15aa0*/  LDL.LU R9, [R1+0x6c] ;  /* 0x00006c0001097983 */ /* 0x002f620000300800 */
[----:B---3--:R-:W-:-:S05]  /*15ab0*/  FMUL R8, R8, R2 ;  /* 0x0000000208087220 */ /* 0x008fca0000400000 */
[----:B------:R-:W-:-:S04]  /*15ac0*/  F2FP.BF16.F32.PACK_AB R8, RZ, R8 ;  /* 0x00000008ff08723e */ /* 0x000fc800000010ff */
[----:B0-----:R-:W-:Y:S02]  /*15ad0*/  PRMT R10, R8, 0x7610, R10 ;  /* 0x00007610080a7816 */ /* 0x001fe4000000000a */
[----:B------:R-:W3:Y:S01]  /*15ae0*/  LDL.LU R8, [R1+0x70] ;  /* 0x0000700001087983 */ /* 0x000ee20000300800 */
[----:B----4-:R-:W-:-:S05]  /*15af0*/  FMUL R3, R3, R2 ;  /* 0x0000000203037220 */ /* 0x010fca0000400000 */
[----:B------:R-:W-:-:S04]  /*15b00*/  F2FP.BF16.F32.PACK_AB R3, RZ, R3 ;  /* 0x00000003ff03723e */ /* 0x000fc800000010ff */
[----:B------:R-:W-:Y:S01]  /*15b10*/  PRMT R11, R3, 0x7610, R11 ;  /* 0x00007610030b7816 */ /* 0x000fe2000000000b */
[----:B---3--:R-:W-:-:S05]  /*15b20*/  FMUL R8, R8, R2 ;  /* 0x0000000208087220 */ /* 0x008fca0000400000 */
[----:B------:R-:W-:Y:S02]  /*15b30*/  F2FP.BF16.F32.PACK_AB R3, RZ, R8 ;  /* 0x00000008ff03723e */ /* 0x000fe400000010ff */
[----:B------:R-:W3:Y:S01]  /*15b40*/  LDL.LU R8, [R1+0x74] ;  /* 0x0000740001087983 */ /* 0x000ee20000300800 */
[C---:B------:R-:W-:Y:S02]  /*15b50*/  ISETP.GT.AND P0, PT, R0.reuse, 0x31, P3 ;  /* 0x000000310000780c */ /* 0x040fe40001f04270 */
[C---:B------:R-:W-:Y:S02]  /*15b60*/  ISETP.GT.AND P4, PT, R0.reuse, 0x30, P2 ;  /* 0x000000300000780c */ /* 0x040fe40001784270 */
[C---:B------:R-:W-:Y:S02]  /*15b70*/  ISETP.GT.AND P5, PT, R0.reuse, 0x31, P2 ;  /* 0x000000310000780c */ /* 0x040fe400017a4270 */
[----:B------:R-:W-:Y:S01]  /*15b80*/  ISETP.GT.AND P1, PT, R0, 0x38, P3 ;  /* 0x000000380000780c */ /* 0x000fe20001f24270 */
[----:B-----5:R-:W-:-:S05]  /*15b90*/  FMUL R9, R9, R2 ;  /* 0x0000000209097220 */ /* 0x020fca0000400000 */
[----:B------:R-:W-:Y:S01]  /*15ba0*/  F2FP.BF16.F32.PACK_AB R9, RZ, R9 ;  /* 0x00000009ff09723e */ /* 0x000fe200000010ff */
        /* <DEDUP_REMOVED lines=11> */
[C---:B------:R-:W-:Y:S02]  /*15c60*/  ISETP.GT.AND P0, PT, R0.reuse, 0x39, P3 ;  /* 0x000000390000780c */ /* 0x040fe40001f04270 */
[----:B------:R-:W-:Y:S01]  /*15c70*/  ISETP.GT.AND P4, PT, R0, 0x38, P2 ;  /* 0x000000380000780c */ /* 0x000fe20001784270 */
[----:B----4-:R-:W-:-:S05]  /*15c80*/  FMUL R3, R3, R2 ;  /* 0x0000000203037220 */ /* 0x010fca0000400000 */
[----:B------:R-:W-:-:S04]  /*15c90*/  F2FP.BF16.F32.PACK_AB R3, RZ, R3 ;  /* 0x00000003ff03723e */ /* 0x000fc800000010ff */
[----:B------:R-:W-:Y:S01]  /*15ca0*/  PRMT R11, R3, 0x7610, R11 ;  /* 0x00007610030b7816 */ /* 0x000fe2000000000b */
[----:B------:R0:W-:Y:S04]  /*15cb0*/  @P0 STG.E.U16 desc[UR36][R4.64+0x72], R10 ;  /* 0x0000720a04000986 */ /* 0x0001e8000c101524 */
[----:B------:R1:W-:Y:S01]  /*15cc0*/  @P4 STG.E.U16 desc[UR36][R6.64+0x70], R11 ;  /* 0x0000700b06004986 */ /* 0x0003e2000c101524 */
[----:B---3--:R-:W-:-:S05]  /*15cd0*/  FMUL R8, R8, R2 ;  /* 0x0000000208087220 */ /* 0x008fca0000400000 */
[----:B------:R-:W-:Y:S02]  /*15ce0*/  F2FP.BF16.F32.PACK_AB R3, RZ, R8 ;  /* 0x00000008ff03723e */ /* 0x000fe400000010ff */
[----:B------:R-:W3:Y:S02]  /*15cf0*/  LDL.LU R8, [R1+0x88] ;  /* 0x0000880001087983 */ /* 0x000ee40000300800 */
[----:B0-----:R-:W-:Y:S02]  /*15d00*/  PRMT R10, R3, 0x7610, R10 ;  /* 0x00007610030a7816 */ /* 0x001fe4000000000a */
[----:B-1----:R-:W4:Y:S04]  /*15d10*/  LDL.LU R11, [R1+0x94] ;  /* 0x00009400010b7983 */ /* 0x002f280000300800 */
[----:B------:R-:W2:Y:S01]  /*15d20*/  LDL.LU R3, [R1+0x84] ;  /* 0x0000840001037983 */ /* 0x000ea20000300800 */
[----:B------:R-:W-:-:S02]  /*15d30*/  ISETP.GT.AND P5, PT, R0, 0x39, P2 ;  /* 0x000000390000780c */ /* 0x000fc400017a4270 */
[----:B------:R-:W-:Y:S01]  /*15d40*/  ISETP.GT.AND P1, PT, R0, 0x40, P3 ;  /* 0x000000400000780c */ /* 0x000fe20001f24270 */
[----:B-----5:R-:W-:-:S05]  /*15d50*/  FMUL R9, R9, R2 ;  /* 0x0000000209097220 */ /* 0x020fca0000400000 */
[----:B------:R-:W-:-:S05]  /*15d60*/  F2FP.BF16.F32.PACK_AB R9, RZ, R9 ;  /* 0x00000009ff09723e */ /* 0x000fca00000010ff */
[----:B------:R0:W-:Y:S04]  /*15d70*/  @P5 STG.E.U16 desc[UR36][R6.64+0x72], R9 ;  /* 0x0000720906005986 */ /* 0x0001e8000c101524 */
[----:B------:R1:W-:Y:S04]  /*15d80*/  @P1 STG.E.U16 desc[UR36][R4.64+0x80], R10 ;  /* 0x0000800a04001986 */ /* 0x0003e8000c101524 */
[----:B0-----:R-:W5:Y:S01]  /*15d90*/  LDL.LU R9, [R1+0x8c] ;  /* 0x00008c0001097983 */ /* 0x001f620000300800 */
[-C--:B---3--:R-:W-:Y:S01]  /*15da0*/  FMUL R8, R8, R2.reuse ;  /* 0x0000000208087220 */ /* 0x088fe20000400000 */
[----:B--2---:R-:W-:-:S05]  /*15db0*/  FMUL R3, R3, R2 ;  /* 0x0000000203037220 */ /* 0x004fca0000400000 */
[----:B-1----:R-:W-:Y:S02]  /*15dc0*/  F2FP.BF16.F32.PACK_AB R10, RZ, R3 ;  /* 0x00000003ff0a723e */ /* 0x002fe400000010ff */
[----:B------:R-:W-:Y:S02]  /*15dd0*/  F2FP.BF16.F32.PACK_AB R3, RZ, R8 ;  /* 0x00000008ff03723e */ /* 0x000fe400000010ff */
[----:B------:R-:W-:Y:S02]  /*15de0*/  PRMT R8, R10, 0x7610, R8 ;  /* 0x000076100a087816 */ /* 0x000fe40000000008 */
[----:B------:R-:W2:Y:S01]  /*15df0*/  LDL.LU R10, [R1+0x90] ;  /* 0x00009000010a7983 */ /* 0x000ea20000300800 */
[C---:B------:R-:W-:Y:S02]  /*15e00*/  ISETP.GT.AND P0, PT, R0.reuse, 0x41, P3 ;  /* 0x000000410000780c */ /* 0x040fe40001f04270 */
[C---:B------:R-:W-:Y:S02]  /*15e10*/  ISETP.GT.AND P4, PT, R0.reuse, 0x40, P2 ;  /* 0x000000400000780c */ /* 0x040fe40001784270 */
[----:B------:R-:W-:Y:S01]  /*15e20*/  ISETP.GT.AND P5, PT, R0, 0x41, P2 ;  /* 0x000000410000780c */ /* 0x000fe200017a4270 */
[----:B------:R-:W-:Y:S01]  /*15e30*/  FMUL R12, R12, R2 ;  /* 0x000000020c0c7220 */ /* 0x000fe20000400000 */
[----:B------:R-:W-:-:S07]  /*15e40*/  ISETP.GT.AND P1, PT, R0, 0x48, P3 ;  /* 0x000000480000780c */ /* 0x000fce0001f24270 */
[----:B------:R0:W-:Y:S01]  /*15e50*/  @P0 STG.E.U16 desc[UR36][R4.64+0x82], R8 ;  /* 0x0000820804000986 */ /* 0x0001e2000c101524 */
[----:B-----5:R-:W-:Y:S01]  /*15e60*/  FMUL R9, R9, R2 ;  /* 0x0000000209097220 */ /* 0x020fe20000400000 */
[----:B------:R-:W-:Y:S02]  /*15e70*/  F2FP.BF16.F32.PACK_AB R12, RZ, R12 ;  /* 0x0000000cff0c723e */ /* 0x000fe400000010ff */
[----:B------:R1:W-:Y:S01]  /*15e80*/  @P4 STG.E.U16 desc[UR36][R6.64+0x80], R3 ;  /* 0x0000800306004986 */ /* 0x0003e2000c101524 */
[----:B------:R-:W-:Y:S02]  /*15e90*/  ISETP.GT.AND P0, PT, R0, 0x49, P3 ;  /* 0x000000490000780c */ /* 0x000fe40001f04270 */
[----:B------:R-:W-:Y:S01]  /*15ea0*/  F2FP.BF16.F32.PACK_AB R9, RZ, R9 ;  /* 0x00000009ff09723e */ /* 0x000fe200000010ff */
[-C--:B0-----:R-:W-:Y:S01]  /*15eb0*/  FMUL R8, R235, R2.reuse ;  /* 0x00000002eb087220 */ /* 0x081fe20000400000 */
[----:B----4-:R-:W-:-:S04]  /*15ec0*/  FMUL R11, R11, R2 ;  /* 0x000000020b0b7220 */ /* 0x010fc80000400000 */
[----:B-1----:R-:W-:Y:S02]  /*15ed0*/  F2FP.BF16.F32.PACK_AB R3, RZ, R8 ;  /* 0x00000008ff03723e */ /* 0x002fe400000010ff */
[----:B------:R-:W-:Y:S01]  /*15ee0*/  PRMT R8, R12, 0x7610, R8 ;  /* 0x000076100c087816 */ /* 0x000fe20000000008 */
[----:B------:R0:W-:Y:S01]  /*15ef0*/  @P5 STG.E.U16 desc[UR36][R6.64+0x82], R9 ;  /* 0x0000820906005986 */ /* 0x0001e2000c101524 */
[----:B------:R-:W-:Y:S01]  /*15f00*/  PRMT R12, R3, 0x7610, R12 ;  /* 0x00007610030c7816 */ /* 0x000fe2000000000c */
[----:B------:R-:W-:Y:S01]  /*15f10*/  FMUL R3, R233, R2 ;  /* 0x00000002e9037220 */ /* 0x000fe20000400000 */
[C---:B------:R-:W-:Y:S02]  /*15f20*/  ISETP.GT.AND P4, PT, R0.reuse, 0x48, P2 ;  /* 0x000000480000780c */ /* 0x040fe40001784270 */
[----:B------:R-:W-:Y:S02]  /*15f30*/  ISETP.GT.AND P5, PT, R0, 0x49, P2 ;  /* 0x000000490000780c */ /* 0x000fe400017a4270 */
[----:B------:R-:W-:-:S02]  /*15f40*/  F2FP.BF16.F32.PACK_AB R11, RZ, R11 ;  /* 0x0000000bff0b723e */ /* 0x000fc400000010ff */
[----:B------:R-:W-:Y:S01]  /*15f50*/  F2FP.BF16.F32.PACK_AB R3, RZ, R3 ;  /* 0x00000003ff03723e */ /* 0x000fe200000010ff */
[----:B0-----:R-:W-:-:S05]  /*15f60*/  FMUL R9, R234, R2 ;  /* 0x00000002ea097220 */ /* 0x001fca0000400000 */
[----:B------:R-:W-:-:S04]  /*15f70*/  F2FP.BF16.F32.PACK_AB R9, RZ, R9 ;  /* 0x00000009ff09723e */ /* 0x000fc800000010ff */
[----:B------:R-:W-:Y:S01]  /*15f80*/  PRMT R13, R9, 0x7610, R13 ;  /* 0x00007610090d7816 */ /* 0x000fe2000000000d */
[----:B------:R-:W-:-:S05]  /*15f90*/  FMUL R9, R232, R2 ;  /* 0x00000002e8097220 */ /* 0x000fca0000400000 */
[----:B------:R-:W-:Y:S01]  /*15fa0*/  F2FP.BF16.F32.PACK_AB R9, RZ, R9 ;  /* 0x00000009ff09723e */ /* 0x000fe200000010ff */
[----:B--2---:R-:W-:-:S05]  /*15fb0*/  FMUL R10, R10, R2 ;  /* 0x000000020a0a7220 */ /* 0x004fca0000400000 */
[----:B------:R-:W-:-:S05]  /*15fc0*/  F2FP.BF16.F32.PACK_AB R10, RZ, R10 ;  /* 0x0000000aff0a723e */ /* 0x000fca00000010ff */
[----:B------:R-:W-:Y:S01]  /*15fd0*/  @P1 STG.E.U16 desc[UR36][R4.64+0x90], R10 ;  /* 0x0000900a04001986 */ /* 0x000fe2000c101524 */
[----:B------:R-:W-:-:S03]  /*15fe0*/  ISETP.GT.AND P1, PT, R0, 0x50, P3 ;  /* 0x000000500000780c */ /* 0x000fc60001f24270 */
[----:B------:R0:W-:Y:S01]  /*15ff0*/  @P0 STG.E.U16 desc[UR36][R4.64+0x92], R11 ;  /* 0x0000920b04000986 */ /* 0x0001e2000c101524 */
[----:B------:R-:W-:-:S03]  /*16000*/  ISETP.GT.AND P0, PT, R0, 0x51, P3 ;  /* 0x000000510000780c */ /* 0x000fc60001f04270 */
[----:B------:R-:W-:Y:S01]  /*16010*/  @P4 STG.E.U16 desc[UR36][R6.64+0x90], R8 ;  /* 0x0000900806004986 */ /* 0x000fe2000c101524 */
[----:B------:R-:W-:Y:S02]  /*16020*/  ISETP.GT.AND P4, PT, R0, 0x50, P2 ;  /* 0x000000500000780c */ /* 0x000fe40001784270 */
[----:B0-----:R-:W-:Y:S01]  /*16030*/  PRMT R11, R3, 0x7610, R11 ;  /* 0x00007610030b7816 */ /* 0x001fe2000000000b */
[----:B------:R-:W-:Y:S01]  /*16040*/  FMUL R3, R230, R2 ;  /* 0x00000002e6037220 */ /* 0x000fe20000400000 */
[----:B------:R0:W-:Y:S01]  /*16050*/  @P5 STG.E.U16 desc[UR36][R6.64+0x92], R12 ;  /* 0x0000920c06005986 */ /* 0x0001e2000c101524 */
[----:B------:R-:W-:-:S03]  /*16060*/  ISETP.GT.AND P5, PT, R0, 0x51, P2 ;  /* 0x000000510000780c */ /* 0x000fc600017a4270 */
[----:B------:R-:W-:Y:S01]  /*16070*/  F2FP.BF16.F32.PACK_AB R3, RZ, R3 ;  /* 0x00000003ff03723e */ /* 0x000fe200000010ff */
[----:B------:R1:W-:Y:S01]  /*16080*/  @P1 STG.E.U16 desc[UR36][R4.64+0xa0], R13 ;  /* 0x0000a00d04001986 */ /* 0x0003e2000c101524 */
[----:B------:R-:W-:Y:S01]  /*16090*/  FMUL R10, R231, R2 ;  /* 0x00000002e70a7220 */ /* 0x000fe20000400000 */
[----:B------:R-:W-:-:S04]  /*160a0*/  ISETP.GT.AND P1, PT, R0, 0x58, P3 ;  /* 0x000000580000780c */ /* 0x000fc80001f24270 */
[----:B------:R-:W-:Y:S02]  /*160b0*/  F2FP.BF16.F32.PACK_AB R10, RZ, R10 ;  /* 0x0000000aff0a723e */ /* 0x000fe400000010ff */
[----:B0-----:R-:W-:Y:S02]  /*160c0*/  PRMT R12, R9, 0x7610, R12 ;  /* 0x00007610090c7816 */ /* 0x001fe4000000000c */
[----:B-1----:R-:W-:Y:S01]  /*160d0*/  PRMT R13, R3, 0x7610, R13 ;  /* 0x00007610030d7816 */ /* 0x002fe2000000000d */
[----:B------:R-:W-:Y:S01]  /*160e0*/  FMUL R3, R229, R2 ;  /* 0x00000002e5037220 */ /* 0x000fe20000400000 */
[----:B------:R-:W-:Y:S04]  /*160f0*/  @P0 STG.E.U16 desc[UR36][R4.64+0xa2], R11 ;  /* 0x0000a20b04000986 */ /* 0x000fe8000c101524 */
[----:B------:R-:W-:Y:S01]  /*16100*/  F2FP.BF16.F32.PACK_AB R3, RZ, R3 ;  /* 0x00000003ff03723e */ /* 0x000fe200000010ff */
[----:B------:R-:W-:Y:S04]  /*16110*/  @P4 STG.E.U16 desc[UR36][R6.64+0xa0], R12 ;  /* 0x0000a00c06004986 */ /* 0x000fe8000c101524 */
[----:B------:R0:W-:Y:S01]  /*16120*/  @P5 STG.E.U16 desc[UR36][R6.64+0xa2], R10 ;  /* 0x0000a20a06005986 */ /* 0x0001e2000c101524 */
[----:B------:R-:W-:-:S02]  /*16130*/  ISETP.GT.AND P0, PT, R0, 0x59, P3 ;  /* 0x000000590000780c */ /* 0x000fc40001f04270 */
[----:B0-----:R-:W-:Y:S01]  /*16140*/  PRMT R10, R3, 0x7610, R10 ;  /* 0x00007610030a7816 */ /* 0x001fe2000000000a */
[-C--:B------:R-:W-:Y:S01]  /*16150*/  FMUL R3, R226, R2.reuse ;  /* 0x00000002e2037220 */ /* 0x080fe20000400000 */
[----:B------:R0:W-:Y:S04]  /*16160*/  @P1 STG.E.U16 desc[UR36][R4.64+0xb0], R13 ;  /* 0x0000b00d04001986 */ /* 0x0001e8000c101524 */
[----:B------:R-:W-:Y:S01]  /*16170*/  F2FP.BF16.F32.PACK_AB R3, RZ, R3 ;  /* 0x00000003ff03723e */ /* 0x000fe200000010ff */
[-C--:B------:R-:W-:Y:S01]  /*16180*/  FMUL R8, R228, R2.reuse ;  /* 0x00000002e4087220 */ /* 0x080fe20000400000 */
[-C--:B------:R-:W-:Y:S01]  /*16190*/  FMUL R9, R227, R2.reuse ;  /* 0x00000002e3097220 */ /* 0x080fe20000400000 */
[C---:B------:R-:W-:Y:S02]  /*161a0*/  ISETP.GT.AND P4, PT, R0.reuse, 0x58, P2 ;  /* 0x000000580000780c */ /* 0x040fe40001784270 */
[----:B0-----:R-:W-:Y:S01]  /*161b0*/  PRMT R13, R3, 0x7610, R13 ;  /* 0x00007610030d7816 */ /* 0x001fe2000000000d */
[----:B------:R-:W-:Y:S01]  /*161c0*/  FMUL R3, R225, R2 ;  /* 0x00000002e1037220 */ /* 0x000fe20000400000 */
[----:B------:R-:W-:-:S02]  /*161d0*/  ISETP.GT.AND P5, PT, R0, 0x59, P2 ;  /* 0x000000590000780c */ /* 0x000fc400017a4270 */
[----:B------:R-:W-:Y:S02]  /*161e0*/  ISETP.GT.AND P1, PT, R0, 0x60, P3 ;  /* 0x000000600000780c */ /* 0x000fe40001f24270 */
[----:B------:R-:W-:Y:S01]  /*161f0*/  F2FP.BF16.F32.PACK_AB R3, RZ, R3 ;  /* 0x00000003ff03723e */ /* 0x000fe200000010ff */
[----:B------:R0:W-:Y:S01]  /*16200*/  @P0 STG.E.U16 desc[UR36][R4.64+0xb2], R10 ;  /* 0x0000b20a04000986 */ /* 0x0001e2000c101524 */
[----:B------:R-:W-:Y:S02]  /*16210*/  F2FP.BF16.F32.PACK_AB R8, RZ, R8 ;  /* 0x00000008ff08723e */ /* 0x000fe400000010ff */
[----:B------:R-:W-:Y:S02]  /*16220*/  F2FP.BF16.F32.PACK_AB R9, RZ, R9 ;  /* 0x00000009ff09723e */ /* 0x000fe400000010ff */
[----:B------:R-:W-:Y:S02]  /*16230*/  PRMT R11, R8, 0x7610, R11 ;  /* 0x00007610080b7816 */ /* 0x000fe4000000000b */
[----:B------:R-:W-:-:S02]  /*16240*/  PRMT R12, R9, 0x7610, R12 ;  /* 0x00007610090c7816 */ /* 0x000fc4000000000c */
[----:B0-----:R-:W-:Y:S01]  /*16250*/  PRMT R10, R3, 0x7610, R10 ;  /* 0x00007610030a7816 */ /* 0x001fe2000000000a */
[-C--:B------:R-:W-:Y:S01]  /*16260*/  FMUL R3, R222, R2.reuse ;  /* 0x00000002de037220 */ /* 0x080fe20000400000 */
[----:B------:R-:W-:Y:S01]  /*16270*/  ISETP.GT.AND P0, PT, R0, 0x61, P3 ;  /* 0x000000610000780c */ /* 0x000fe20001f04270 */
[----:B------:R-:W-:Y:S03]  /*16280*/  @P4 STG.E.U16 desc[UR36][R6.64+0xb0], R11 ;  /* 0x0000b00b06004986 */ /* 0x000fe6000c101524 */
[----:B------:R-:W-:Y:S01]  /*16290*/  F2FP.BF16.F32.PACK_AB R3, RZ, R3 ;  /* 0x00000003ff03723e */ /* 0x000fe200000010ff */
[----:B------:R-:W-:Y:S04]  /*162a0*/  @P5 STG.E.U16 desc[UR36][R6.64+0xb2], R12 ;  /* 0x0000b20c06005986 */ /* 0x000fe8000c101524 */
[----:B------:R0:W-:Y:S01]  /*162b0*/  @P1 STG.E.U16 desc[UR36][R4.64+0xc0], R13 ;  /* 0x0000c00d04001986 */ /* 0x0001e2000c101524 */
[-C--:B------:R-:W-:Y:S01]  /*162c0*/  FMUL R8, R224, R2.reuse ;  /* 0x00000002e0087220 */ /* 0x080fe20000400000 */
[----:B------:R-:W-:Y:S01]  /*162d0*/  FMUL R9, R223, R2 ;  /* 0x00000002df097220 */ /* 0x000fe20000400000 */
[----:B------:R-:W-:-:S02]  /*162e0*/  ISETP.GT.AND P4, PT, R0, 0x60, P2 ;  /* 0x000000600000780c */ /* 0x000fc40001784270 */
[C---:B------:R-:W-:Y:S02]  /*162f0*/  ISETP.GT.AND P5, PT, R0.reuse, 0x61, P2 ;  /* 0x000000610000780c */ /* 0x040fe400017a4270 */
[----:B0-----:R-:W-:Y:S01]  /*16300*/  PRMT R13, R3, 0x7610, R13 ;  /* 0x00007610030d7816 */ /* 0x001fe2000000000d */
[----:B------:R-:W-:Y:S01]  /*16310*/  FMUL R3, R221, R2 ;  /* 0x00000002dd037220 */ /* 0x000fe20000400000 */
[----:B------:R-:W-:Y:S01]  /*16320*/  ISETP.GT.AND P1, PT, R0, 0x68, P3 ;  /* 0x000000680000780c */ /* 0x000fe20001f24270 */
[----:B------:R0:W-:Y:S01]  /*16330*/  @P0 STG.E.U16 desc[UR36][R4.64+0xc2], R10 ;  /* 0x0000c20a04000986 */ /* 0x0001e2000c101524 */
[----:B------:R-:W-:Y:S02]  /*16340*/  F2FP.BF16.F32.PACK_AB R8, RZ, R8 ;  /* 0x00000008ff08723e */ /* 0x000fe400000010ff */
[----:B------:R-:W-:Y:S02]  /*16350*/  F2FP.BF16.F32.PACK_AB R3, RZ, R3 ;  /* 0x00000003ff03723e */ /* 0x000fe400000010ff */
[----:B------:R-:W-:-:S02]  /*16360*/  F2FP.BF16.F32.PACK_AB R9, RZ, R9 ;  /* 0x00000009ff09723e */ /* 0x000fc400000010ff */
[----:B------:R-:W-:Y:S02]  /*16370*/  PRMT R11, R8, 0x7610, R11 ;  /* 0x00007610080b7816 */ /* 0x000fe4000000000b */
[----:B------:R-:W-:Y:S02]  /*16380*/  PRMT R12, R9, 0x7610, R12 ;  /* 0x00007610090c7816 */ /* 0x000fe4000000000c */
        /* <DEDUP_REMOVED lines=285> */
[----:B------:R-:W-:Y:S01]  /*17560*/  @P5 STG.E.U16 desc[UR36][R6.64+0x1a2], R12 ;  /* 0x0001a20c06005986 */ /* 0x000fe2000c101524 */
[-C--:B------:R-:W-:Y:S01]  /*17570*/  FMUL R8, R164, R2.reuse ;  /* 0x00000002a4087220 */ /* 0x080fe20000400000 */
[----:B------:R-:W-:Y:S01]  /*17580*/  FMUL R9, R163, R2 ;  /* 0x00000002a3097220 */ /* 0x000fe20000400000 */
[C---:B------:R-:W-:Y:S01]  /*17590*/  ISETP.GT.AND P4, PT, R0.reuse, 0xd8, P2 ;  /* 0x000000d80000780c */ /* 0x040fe20001784270 */
[----:B------:R0:W-:Y:S01]  /*175a0*/  @P1 STG.E.U16 desc[UR36][R4.64+0x1b0], R13 ;  /* 0x0001b00d04001986 */ /* 0x0001e2000c101524 */
[----:B------:R-:W-:-:S02]  /*175b0*/  ISETP.GT.AND P5, PT, R0, 0xd9, P2 ;  /* 0x000000d90000780c */ /* 0x000fc400017a4270 */
[----:B------:R-:W-:Y:S02]  /*175c0*/  ISETP.GT.AND P1, PT, R0, 0xe0, P3 ;  /* 0x000000e00000780c */ /* 0x000fe40001f24270 */
[----:B------:R-:W-:Y:S02]  /*175d0*/  F2FP.BF16.F32.PACK_AB R8, RZ, R8 ;  /* 0x00000008ff08723e */ /* 0x000fe400000010ff */
[----:B------:R-:W-:Y:S02]  /*175e0*/  F2FP.BF16.F32.PACK_AB R9, RZ, R9 ;  /* 0x00000009ff09723e */ /* 0x000fe400000010ff */
[----:B0-----:R-:W-:Y:S01]  /*175f0*/  PRMT R13, R3, 0x7610, R13 ;  /* 0x00007610030d7816 */ /* 0x001fe2000000000d */
[----:B------:R-:W-:Y:S01]  /*17600*/  FMUL R3, R161, R2 ;  /* 0x00000002a1037220 */ /* 0x000fe20000400000 */
[----:B------:R-:W-:Y:S01]  /*17610*/  PRMT R11, R8, 0x7610, R11 ;  /* 0x00007610080b7816 */ /* 0x000fe2000000000b */
[----:B------:R0:W-:Y:S03]  /*17620*/  @P0 STG.E.U16 desc[UR36][R4.64+0x1b2], R10 ;  /* 0x0001b20a04000986 */ /* 0x0001e6000c101524 */
[----:B------:R-:W-:-:S02]  /*17630*/  F2FP.BF16.F32.PACK_AB R3, RZ, R3 ;  /* 0x00000003ff03723e */ /* 0x000fc400000010ff */
[----:B------:R-:W-:Y:S01]  /*17640*/  PRMT R12, R9, 0x7610, R12 ;  /* 0x00007610090c7816 */ /* 0x000fe2000000000c */
[----:B------:R-:W-:Y:S01]  /*17650*/  @P4 STG.E.U16 desc[UR36][R6.64+0x1b0], R11 ;  /* 0x0001b00b06004986 */ /* 0x000fe2000c101524 */
[-C--:B------:R-:W-:Y:S01]  /*17660*/  FMUL R8, R160, R2.reuse ;  /* 0x00000002a0087220 */ /* 0x080fe20000400000 */
[----:B------:R-:W-:Y:S02]  /*17670*/  ISETP.GT.AND P0, PT, R0, 0xe1, P3 ;  /* 0x000000e10000780c */ /* 0x000fe40001f04270 */
[----:B0-----:R-:W-:Y:S01]  /*17680*/  PRMT R10, R3, 0x7610, R10 ;  /* 0x00007610030a7816 */ /* 0x001fe2000000000a */
[-C--:B------:R-:W-:Y:S01]  /*17690*/  FMUL R3, R158, R2.reuse ;  /* 0x000000029e037220 */ /* 0x080fe20000400000 */
[----:B------:R-:W-:Y:S01]  /*176a0*/  @P5 STG.E.U16 desc[UR36][R6.64+0x1b2], R12 ;  /* 0x0001b20c06005986 */ /* 0x000fe2000c101524 */
[----:B------:R-:W-:Y:S01]  /*176b0*/  FMUL R9, R159, R2 ;  /* 0x000000029f097220 */ /* 0x000fe20000400000 */
[C---:B------:R-:W-:Y:S02]  /*176c0*/  ISETP.GT.AND P4, PT, R0.reuse, 0xe0, P2 ;  /* 0x000000e00000780c */ /* 0x040fe40001784270 */
[----:B------:R0:W-:Y:S01]  /*176d0*/  @P1 STG.E.U16 desc[UR36][R4.64+0x1c0], R13 ;  /* 0x0001c00d04001986 */ /* 0x0001e2000c101524 */
[----:B------:R-:W-:-:S02]  /*176e0*/  ISETP.GT.AND P5, PT, R0, 0xe1, P2 ;  /* 0x000000e10000780c */ /* 0x000fc400017a4270 */
[----:B------:R-:W-:Y:S02]  /*176f0*/  ISETP.GT.AND P1, PT, R0, 0xe8, P3 ;  /* 0x000000e80000780c */ /* 0x000fe40001f24270 */
[----:B------:R-:W-:Y:S02]  /*17700*/  F2FP.BF16.F32.PACK_AB R3, RZ, R3 ;  /* 0x00000003ff03723e */ /* 0x000fe400000010ff */
[----:B------:R-:W-:Y:S02]  /*17710*/  F2FP.BF16.F32.PACK_AB R8, RZ, R8 ;  /* 0x00000008ff08723e */ /* 0x000fe400000010ff */
[----:B------:R-:W-:Y:S02]  /*17720*/  F2FP.BF16.F32.PACK_AB R9, RZ, R9 ;  /* 0x00000009ff09723e */ /* 0x000fe400000010ff */
[----:B0-----:R-:W-:Y:S01]  /*17730*/  PRMT R13, R3, 0x7610, R13 ;  /* 0x00007610030d7816 */ /* 0x001fe2000000000d */
[----:B------:R-:W-:Y:S01]  /*17740*/  FMUL R3, R157, R2 ;  /* 0x000000029d037220 */ /* 0x000fe20000400000 */
[----:B------:R-:W-:-:S02]  /*17750*/  PRMT R11, R8, 0x7610, R11 ;  /* 0x00007610080b7816 */ /* 0x000fc4000000000b */
[----:B------:R-:W-:Y:S01]  /*17760*/  PRMT R12, R9, 0x7610, R12 ;  /* 0x00007610090c7816 */ /* 0x000fe2000000000c */
[----:B------:R0:W-:Y:S01]  /*17770*/  @P0 STG.E.U16 desc[UR36][R4.64+0x1c2], R10 ;  /* 0x0001c20a04000986 */ /* 0x0001e2000c101524 */
[----:B------:R-:W-:Y:S01]  /*17780*/  F2FP.BF16.F32.PACK_AB R3, RZ, R3 ;  /* 0x00000003ff03723e */ /* 0x000fe200000010ff */
[----:B------:R-:W-:Y:S02]  /*17790*/  FMUL R8, R156, R2 ;  /* 0x000000029c087220 */ /* 0x000fe40000400000 */
[----:B------:R1:W-:Y:S01]  /*177a0*/  @P4 STG.E.U16 desc[UR36][R6.64+0x1c0], R11 ;  /* 0x0001c00b06004986 */ /* 0x0003e2000c101524 */
[----:B------:R-:W-:-:S03]  /*177b0*/  ISETP.GT.AND P0, PT, R0, 0xe9, P3 ;  /* 0x000000e90000780c */ /* 0x000fc60001f04270 */
[----:B------:R-:W-:Y:S01]  /*177c0*/  @P5 STG.E.U16 desc[UR36][R6.64+0x1c2], R12 ;  /* 0x0001c20c06005986 */ /* 0x000fe2000c101524 */
[----:B------:R-:W-:-:S03]  /*177d0*/  ISETP.GT.AND P4, PT, R0, 0xe9, P2 ;  /* 0x000000e90000780c */ /* 0x000fc60001784270 */
[----:B------:R2:W-:Y:S01]  /*177e0*/  @P1 STG.E.U16 desc[UR36][R4.64+0x1d0], R13 ;  /* 0x0001d00d04001986 */ /* 0x0005e2000c101524 */
[----:B------:R-:W-:Y:S02]  /*177f0*/  ISETP.GT.AND P1, PT, R0, 0xe8, P2 ;  /* 0x000000e80000780c */ /* 0x000fe40001724270 */
[----:B0-----:R-:W-:Y:S01]  /*17800*/  PRMT R10, R3, 0x7610, R10 ;  /* 0x00007610030a7816 */ /* 0x001fe2000000000a */
[-C--:B------:R-:W-:Y:S01]  /*17810*/  FMUL R3, R154, R2.reuse ;  /* 0x000000029a037220 */ /* 0x080fe20000400000 */
[----:B------:R-:W-:Y:S01]  /*17820*/  ISETP.GT.AND P5, PT, R0, 0xf0, P3 ;  /* 0x000000f00000780c */ /* 0x000fe20001fa4270 */
[----:B------:R-:W-:Y:S01]  /*17830*/  FMUL R9, R155, R2 ;  /* 0x000000029b097220 */ /* 0x000fe20000400000 */
[----:B------:R-:W-:Y:S02]  /*17840*/  F2FP.BF16.F32.PACK_AB R8, RZ, R8 ;  /* 0x00000008ff08723e */ /* 0x000fe400000010ff */
[----:B------:R-:W-:Y:S02]  /*17850*/  F2FP.BF16.F32.PACK_AB R3, RZ, R3 ;  /* 0x00000003ff03723e */ /* 0x000fe400000010ff */
[----:B-1----:R-:W-:-:S02]  /*17860*/  PRMT R11, R8, 0x7610, R11 ;  /* 0x00007610080b7816 */ /* 0x002fc4000000000b */
[----:B------:R-:W-:Y:S02]  /*17870*/  F2FP.BF16.F32.PACK_AB R9, RZ, R9 ;  /* 0x00000009ff09723e */ /* 0x000fe400000010ff */
[----:B--2---:R-:W-:Y:S01]  /*17880*/  PRMT R13, R3, 0x7610, R13 ;  /* 0x00007610030d7816 */ /* 0x004fe2000000000d */
[----:B------:R-:W-:Y:S01]  /*17890*/  @P0 STG.E.U16 desc[UR36][R4.64+0x1d2], R10 ;  /* 0x0001d20a04000986 */ /* 0x000fe2000c101524 */
[----:B------:R-:W-:-:S03]  /*178a0*/  FMUL R3, R23, R2 ;  /* 0x0000000217037220 */ /* 0x000fc60000400000 */
[----:B------:R-:W-:Y:S04]  /*178b0*/  @P1 STG.E.U16 desc[UR36][R6.64+0x1d0], R11 ;  /* 0x0001d00b06001986 */ /* 0x000fe8000c101524 */
[----:B------:R0:W-:Y:S01]  /*178c0*/  @P4 STG.E.U16 desc[UR36][R6.64+0x1d2], R9 ;  /* 0x0001d20906004986 */ /* 0x0001e2000c101524 */
[----:B------:R-:W-:-:S03]  /*178d0*/  ISETP.GT.AND P4, PT, R0, 0xf0, P2 ;  /* 0x000000f00000780c */ /* 0x000fc60001784270 */
[----:B------:R-:W-:Y:S01]  /*178e0*/  @P5 STG.E.U16 desc[UR36][R4.64+0x1e0], R13 ;  /* 0x0001e00d04005986 */ /* 0x000fe2000c101524 */
[----:B------:R-:W-:Y:S01]  /*178f0*/  ISETP.GT.AND P5, PT, R0, 0xf1, P3 ;  /* 0x000000f10000780c */ /* 0x000fe20001fa4270 */
[----:B------:R-:W-:Y:S01]  /*17900*/  FMUL R8, R22, R2 ;  /* 0x0000000216087220 */ /* 0x000fe20000400000 */
[----:B------:R-:W-:-:S04]  /*17910*/  F2FP.BF16.F32.PACK_AB R3, RZ, R3 ;  /* 0x00000003ff03723e */ /* 0x000fc800000010ff */
[----:B------:R-:W-:Y:S02]  /*17920*/  PRMT R14, R3, 0x7610, R14 ;  /* 0x00007610030e7816 */ /* 0x000fe4000000000e */
[----:B------:R-:W-:Y:S01]  /*17930*/  F2FP.BF16.F32.PACK_AB R12, RZ, R8 ;  /* 0x00000008ff0c723e */ /* 0x000fe200000010ff */
[----:B0-----:R-:W-:-:S04]  /*17940*/  FMUL R9, R19, R2 ;  /* 0x0000000213097220 */ /* 0x001fc80000400000 */
[----:B------:R-:W-:Y:S01]  /*17950*/  @P5 STG.E.U16 desc[UR36][R4.64+0x1e2], R14 ;  /* 0x0001e20e04005986 */ /* 0x000fe2000c101524 */
[----:B------:R-:W-:-:S03]  /*17960*/  ISETP.GT.AND P5, PT, R0, 0xf8, P3 ;  /* 0x000000f80000780c */ /* 0x000fc60001fa4270 */
[----:B------:R0:W-:Y:S01]  /*17970*/  @P4 STG.E.U16 desc[UR36][R6.64+0x1e0], R12 ;  /* 0x0001e00c06004986 */ /* 0x0001e2000c101524 */
[C---:B------:R-:W-:Y:S01]  /*17980*/  ISETP.GT.AND P4, PT, R0.reuse, 0xf1, P2 ;  /* 0x000000f10000780c */ /* 0x040fe20001784270 */
[-C--:B------:R-:W-:Y:S01]  /*17990*/  FMUL R11, R21, R2.reuse ;  /* 0x00000002150b7220 */ /* 0x080fe20000400000 */
[----:B------:R-:W-:Y:S01]  /*179a0*/  ISETP.GT.AND P3, PT, R0, 0xf9, P3 ;  /* 0x000000f90000780c */ /* 0x000fe20001f64270 */
[-C--:B------:R-:W-:Y:S01]  /*179b0*/  FMUL R10, R20, R2.reuse ;  /* 0x00000002140a7220 */ /* 0x080fe20000400000 */
[----:B------:R-:W-:Y:S01]  /*179c0*/  FMUL R8, R18, R2 ;  /* 0x0000000212087220 */ /* 0x000fe20000400000 */
[----:B------:R-:W-:Y:S01]  /*179d0*/  F2FP.BF16.F32.PACK_AB R9, RZ, R9 ;  /* 0x00000009ff09723e */ /* 0x000fe200000010ff */
[----:B------:R-:W-:Y:S01]  /*179e0*/  USHF.L.U32 UR12, UR8, 0x8, URZ ;  /* 0x00000008080c7899 */ /* 0x000fe2000800063f */
[----:B------:R-:W-:Y:S01]  /*179f0*/  F2FP.BF16.F32.PACK_AB R11, RZ, R11 ;  /* 0x0000000bff0b723e */ /* 0x000fe200000010ff */
[----:B------:R-:W-:Y:S01]  /*17a00*/  USHF.L.U64.HI UR11, UR8, 0x8, UR9 ;  /* 0x00000008080b7899 */ /* 0x000fe20008010209 */
[----:B------:R-:W-:-:S02]  /*17a10*/  F2FP.BF16.F32.PACK_AB R10, RZ, R10 ;  /* 0x0000000aff0a723e */ /* 0x000fc400000010ff */
[----:B0-----:R-:W-:Y:S02]  /*17a20*/  PRMT R12, R9, 0x7610, R12 ;  /* 0x00007610090c7816 */ /* 0x001fe4000000000c */
[----:B------:R-:W-:Y:S01]  /*17a30*/  F2FP.BF16.F32.PACK_AB R8, RZ, R8 ;  /* 0x00000008ff08723e */ /* 0x000fe200000010ff */
[----:B------:R0:W-:Y:S01]  /*17a40*/  @P4 STG.E.U16 desc[UR36][R6.64+0x1e2], R11 ;  /* 0x0001e20b06004986 */ /* 0x0001e2000c101524 */
[----:B------:R-:W-:Y:S02]  /*17a50*/  MOV R9, UR12 ;  /* 0x0000000c00097c02 */ /* 0x000fe40008000f00 */
[----:B------:R-:W-:Y:S01]  /*17a60*/  PRMT R13, R8, 0x7610, R13 ;  /* 0x00007610080d7816 */ /* 0x000fe2000000000d */
[----:B------:R-:W-:Y:S01]  /*17a70*/  @P5 STG.E.U16 desc[UR36][R4.64+0x1f0], R10 ;  /* 0x0001f00a04005986 */ /* 0x000fe2000c101524 */
[----:B------:R-:W-:-:S03]  /*17a80*/  ISETP.GT.AND P1, PT, R153, 0x80, PT ;  /* 0x000000809900780c */ /* 0x000fc60003f24270 */
[----:B------:R1:W-:Y:S01]  /*17a90*/  @P3 STG.E.U16 desc[UR36][R4.64+0x1f2], R12 ;  /* 0x0001f20c04003986 */ /* 0x0003e2000c101524 */
[----:B------:R-:W-:Y:S01]  /*17aa0*/  IADD3 R8, P3, P5, R4, UR5, R9 ;  /* 0x0000000504087c10 */ /* 0x000fe2000fd7e009 */
[----:B0-----:R-:W-:Y:S01]  /*17ab0*/  IMAD.U32 R11, RZ, RZ, UR11 ;  /* 0x0000000bff0b7e24 */ /* 0x001fe2000f8e00ff */
[C---:B------:R-:W-:Y:S02]  /*17ac0*/  ISETP.GT.AND P4, PT, R0.reuse, 0xf8, P2 ;  /* 0x000000f80000780c */ /* 0x040fe40001784270 */
[C---:B------:R-:W-:Y:S02]  /*17ad0*/  ISETP.GT.AND P2, PT, R0.reuse, 0xf9, P2 ;  /* 0x000000f90000780c */ /* 0x040fe40001744270 */
[----:B------:R-:W-:Y:S02]  /*17ae0*/  IADD3.X R9, R5, UR4, R11, P3, P5 ;  /* 0x0000000405097c10 */ /* 0x000fe40009fea40b */
[----:B------:R-:W-:Y:S01]  /*17af0*/  ISETP.GT.AND P3, PT, R0, 0x1, P1 ;  /* 0x000000010000780c */ /* 0x000fe20000f64270 */
[-C--:B------:R-:W-:Y:S01]  /*17b00*/  FMUL R3, R15, R2.reuse ;  /* 0x000000020f037220 */ /* 0x080fe20000400000 */
[----:B------:R-:W-:Y:S01]  /*17b10*/  FMUL R25, R25, R2 ;  /* 0x0000000219197220 */ /* 0x000fe20000400000 */
[----:B-1----:R-:W-:-:S03]  /*17b20*/  IADD3 R4, P5, R4, UR12, RZ ;  /* 0x0000000c04047c10 */ /* 0x002fc6000ffbe0ff */
[----:B------:R-:W-:Y:S02]  /*17b30*/  F2FP.BF16.F32.PACK_AB R3, RZ, R3 ;  /* 0x00000003ff03723e */ /* 0x000fe400000010ff */
[----:B------:R-:W-:Y:S02]  /*17b40*/  F2FP.BF16.F32.PACK_AB R25, RZ, R25 ;  /* 0x00000019ff19723e */ /* 0x000fe400000010ff */
[----:B------:R-:W-:Y:S01]  /*17b50*/  IADD3.X R5, R5, UR11, RZ, P5, !PT ;  /* 0x0000000b05057c10 */ /* 0x000fe2000affe4ff */
[----:B------:R-:W-:Y:S01]  /*17b60*/  @P4 STG.E.U16 desc[UR36][R6.64+0x1f0], R13 ;  /* 0x0001f00d06004986 */ /* 0x000fe2000c101524 */
[----:B------:R-:W-:-:S03]  /*17b70*/  ISETP.GT.AND P0, PT, R153, 0x88, PT ;  /* 0x000000889900780c */ /* 0x000fc60003f04270 */
[----:B------:R0:W-:Y:S01]  /*17b80*/  @P2 STG.E.U16 desc[UR36][R6.64+0x1f2], R3 ;  /* 0x0001f20306002986 */ /* 0x0001e2000c101524 */
[----:B------:R-:W-:-:S03]  /*17b90*/  ISETP.GT.AND P4, PT, R0, RZ, P1 ;  /* 0x000000ff0000720c */ /* 0x000fc60000f84270 */
[----:B------:R-:W-:Y:S01]  /*17ba0*/  @P3 STG.E.U16 desc[UR36][R4.64+0x2], R25 ;  /* 0x0000021904003986 */ /* 0x000fe2000c101524 */
[----:B------:R-:W-:Y:S02]  /*17bb0*/  IADD3 R10, P3, R4, UR5, RZ ;  /* 0x00000005040a7c10 */ /* 0x000fe4000ff7e0ff */
[----:B------:R-:W-:Y:S01]  /*17bc0*/  ISETP.GT.AND P2, PT, R0, RZ, P0 ;  /* 0x000000ff0000720c */ /* 0x000fe20000744270 */
[-C--:B------:R-:W-:Y:S01]  /*17bd0*/  FMUL R24, R24, R2.reuse ;  /* 0x0000000218187220 */ /* 0x080fe20000400000 */
[-C--:B------:R-:W-:Y:S01]  /*17be0*/  FMUL R26, R26, R2.reuse ;  /* 0x000000021a1a7220 */ /* 0x080fe20000400000 */
[C---:B------:R-:W-:Y:S02]  /*17bf0*/  ISETP.GT.AND P5, PT, R0.reuse, 0x1, P0 ;  /* 0x000000010000780c */ /* 0x040fe400007a4270 */
[----:B------:R-:W-:Y:S02]  /*17c00*/  IADD3.X R11, R5, UR4, RZ, P3, !PT ;  /* 0x00000004050b7c10 */ /* 0x000fe40009ffe4ff */
[----:B------:R-:W-:Y:S01]  /*17c10*/  ISETP.GT.AND P3, PT, R0, 0x9, P1 ;  /* 0x000000090000780c */ /* 0x000fe20000f64270 */
[-C--:B------:R-:W-:Y:S01]  /*17c20*/  FMUL R27, R27, R2.reuse ;  /* 0x000000021b1b7220 */ /* 0x080fe20000400000 */
[----:B------:R-:W-:Y:S01]  /*17c30*/  FMUL R29, R29, R2 ;  /* 0x000000021d1d7220 */ /* 0x000fe20000400000 */
[----:B------:R-:W-:-:S02]  /*17c40*/  F2FP.BF16.F32.PACK_AB R24, RZ, R24 ;  /* 0x00000018ff18723e */ /* 0x000fc400000010ff */
[----:B------:R-:W-:Y:S02]  /*17c50*/  F2FP.BF16.F32.PACK_AB R26, RZ, R26 ;  /* 0x0000001aff1a723e */ /* 0x000fe400000010ff */
[----:B------:R-:W-:Y:S01]  /*17c60*/  F2FP.BF16.F32.PACK_AB R27, RZ, R27 ;  /* 0x0000001bff1b723e */ /* 0x000fe200000010ff */
[----:B------:R-:W-:Y:S01]  /*17c70*/  @P4 STG.E.U16 desc[UR36][R4.64], R24 ;  /* 0x0000001804004986 */ /* 0x000fe2000c101524 */
[----:B------:R-:W-:Y:S02]  /*17c80*/  F2FP.BF16.F32.PACK_AB R29, RZ, R29 ;  /* 0x0000001dff1d723e */ /* 0x000fe400000010ff */
[C---:B------:R-:W-:Y:S01]  /*17c90*/  ISETP.GT.AND P4, PT, R0.reuse, 0x8, P1 ;  /* 0x000000080000780c */ /* 0x040fe20000f84270 */
[----:B------:R-:W-:Y:S01]  /*17ca0*/  @P2 STG.E.U16 desc[UR36][R10.64], R26 ;  /* 0x0000001a0a002986 */ /* 0x000fe2000c101524 */
[----:B------:R-:W-:Y:S01]  /*17cb0*/  ISETP.GT.AND P2, PT, R0, 0x8, P0 ;  /* 0x000000080000780c */ /* 0x000fe20000744270 */
[-C--:B------:R-:W-:Y:S01]  /*17cc0*/  FMUL R28, R28, R2.reuse ;  /* 0x000000021c1c7220 */ /* 0x080fe20000400000 */
[----:B------:R-:W-:Y:S01]  /*17cd0*/  FMUL R30, R30, R2 ;  /* 0x000000021e1e7220 */ /* 0x000fe20000400000 */
[----:B------:R-:W-:Y:S01]  /*17ce0*/  @P5 STG.E.U16 desc[UR36][R10.64+0x2], R27 ;  /* 0x0000021b0a005986 */ /* 0x000fe2000c101524 */
[----:B------:R-:W-:-:S03]  /*17cf0*/  ISETP.GT.AND P5, PT, R0, 0x9, P0 ;  /* 0x000000090000780c */ /* 0x000fc600007a4270 */
[----:B------:R-:W-:Y:S01]  /*17d00*/  @P3 STG.E.U16 desc[UR36][R4.64+0x12], R29 ;  /* 0x0000121d04003986 */ /* 0x000fe2000c101524 */
[----:B0-----:R-:W-:Y:S02]  /*17d10*/  IADD3 R6, P3, R4, UR5, RZ ;  /* 0x0000000504067c10 */ /* 0x001fe4000ff7e0ff */
[----:B------:R-:W-:Y:S01]  /*17d20*/  F2FP.BF16.F32.PACK_AB R28, RZ, R28 ;  /* 0x0000001cff1c723e */ /* 0x000fe200000010ff */
[----:B------:R-:W-:Y:S01]  /*17d30*/  FMUL R31, R31, R2 ;  /* 0x000000021f1f7220 */ /* 0x000fe20000400000 */
[----:B------:R-:W-:Y:S02]  /*17d40*/  F2FP.BF16.F32.PACK_AB R30, RZ, R30 ;  /* 0x0000001eff1e723e */ /* 0x000fe400000010ff */
[----:B------:R-:W-:Y:S01]  /*17d50*/  IADD3.X R7, R5, UR4, RZ, P3, !PT ;  /* 0x0000000405077c10 */ /* 0x000fe20009ffe4ff */
[----:B------:R-:W-:Y:S01]  /*17d60*/  @P4 STG.E.U16 desc[UR36][R4.64+0x10], R28 ;  /* 0x0000101c04004986 */ /* 0x000fe2000c101524 */
[----:B------:R-:W-:-:S03]  /*17d70*/  F2FP.BF16.F32.PACK_AB R31, RZ, R31 ;  /* 0x0000001fff1f723e */ /* 0x000fc600000010ff */
[----:B------:R0:W-:Y:S01]  /*17d80*/  @P2 STG.E.U16 desc[UR36][R6.64+0x10], R30 ;  /* 0x0000101e06002986 */ /* 0x0001e2000c101524 */
[C---:B------:R-:W-:Y:S02]  /*17d90*/  ISETP.GT.AND P2, PT, R0.reuse, 0x10, P0 ;  /* 0x000000100000780c */ /* 0x040fe40000744270 */
[C---:B------:R-:W-:Y:S01]  /*17da0*/  ISETP.GT.AND P4, PT, R0.reuse, 0x10, P1 ;  /* 0x000000100000780c */ /* 0x040fe20000f84270 */
[----:B------:R-:W-:Y:S01]  /*17db0*/  @P5 STG.E.U16 desc[UR36][R8.64+0x12], R31 ;  /* 0x0000121f08005986 */ /* 0x000fe2000c101524 */
[----:B------:R-:W-:Y:S01]  /*17dc0*/  ISETP.GT.AND P3, PT, R0, 0x11, P1 ;  /* 0x000000110000780c */ /* 0x000fe20000f64270 */
[-C--:B------:R-:W-:Y:S01]  /*17dd0*/  FMUL R32, R32, R2.reuse ;  /* 0x0000000220207220 */ /* 0x080fe20000400000 */
[----:B------:R-:W-:Y:S01]  /*17de0*/  ISETP.GT.AND P5, PT, R0, 0x11, P0 ;  /* 0x000000110000780c */ /* 0x000fe200007a4270 */
[-C--:B------:R-:W-:Y:S01]  /*17df0*/  FMUL R33, R33, R2.reuse ;  /* 0x0000000221217220 */ /* 0x080fe20000400000 */
[----:B------:R-:W-:Y:S02]  /*17e00*/  FMUL R34, R34, R2 ;  /* 0x0000000222227220 */ /* 0x000fe40000400000 */
[----:B------:R-:W-:-:S02]  /*17e10*/  F2FP.BF16.F32.PACK_AB R32, RZ, R32 ;  /* 0x00000020ff20723e */ /* 0x000fc400000010ff */
[----:B------:R-:W-:Y:S01]  /*17e20*/  F2FP.BF16.F32.PACK_AB R33, RZ, R33 ;  /* 0x00000021ff21723e */ /* 0x000fe200000010ff */
[----:B0-----:R-:W-:Y:S01]  /*17e30*/  @P2 IMAD.MOV.U32 R6, RZ, RZ, R8 ;  /* 0x000000ffff062224 */ /* 0x001fe200078e0008 */
[----:B------:R-:W-:Y:S01]  /*17e40*/  F2FP.BF16.F32.PACK_AB R34, RZ, R34 ;  /* 0x00000022ff22723e */ /* 0x000fe200000010ff */
[----:B------:R-:W-:Y:S02]  /*17e50*/  @P2 IMAD.MOV.U32 R7, RZ, RZ, R9 ;  /* 0x000000ffff072224 */ /* 0x000fe400078e0009 */
[----:B------:R-:W-:Y:S01]  /*17e60*/  FMUL R35, R35, R2 ;  /* 0x0000000223237220 */ /* 0x000fe20000400000 */
[----:B------:R-:W-:Y:S04]  /*17e70*/  @P4 STG.E.U16 desc[UR36][R4.64+0x20], R32 ;  /* 0x0000202004004986 */ /* 0x000fe8000c101524 */
[----:B------:R-:W-:Y:S01]  /*17e80*/  @P3 STG.E.U16 desc[UR36][R4.64+0x22], R33 ;  /* 0x0000222104003986 */ /* 0x000fe2000c101524 */
[----:B------:R-:W-:-:S03]  /*17e90*/  F2FP.BF16.F32.PACK_AB R35, RZ, R35 ;  /* 0x00000023ff23723e */ /* 0x000fc600000010ff */
[----:B------:R0:W-:Y:S01]  /*17ea0*/  @P2 STG.E.U16 desc[UR36][R6.64+0x20], R34 ;  /* 0x0000202206002986 */ /* 0x0001e2000c101524 */
[C---:B------:R-:W-:Y:S02]  /*17eb0*/  ISETP.GT.AND P2, PT, R0.reuse, 0x18, P0 ;  /* 0x000000180000780c */ /* 0x040fe40000744270 */
[C---:B------:R-:W-:Y:S02]  /*17ec0*/  ISETP.GT.AND P4, PT, R0.reuse, 0x18, P1 ;  /* 0x000000180000780c */ /* 0x040fe40000f84270 */
[----:B------:R-:W-:Y:S02]  /*17ed0*/  ISETP.GT.AND P3, PT, R0, 0x19, P1 ;  /* 0x000000190000780c */ /* 0x000fe40000f64270 */
[----:B0-----:R-:W-:Y:S01]  /*17ee0*/  @P5 MOV R6, R8 ;  /* 0x0000000800065202 */ /* 0x001fe20000000f00 */
[----:B------:R-:W-:Y:S02]  /*17ef0*/  @P5 IMAD.MOV.U32 R7, RZ, RZ, R9 ;  /* 0x000000ffff075224 */ /* 0x000fe400078e0009 */
[-C--:B------:R-:W-:Y:S01]  /*17f00*/  FMUL R36, R36, R2.reuse ;  /* 0x0000000224247220 */ /* 0x080fe20000400000 */
[----:B------:R-:W-:-:S02]  /*17f10*/  FMUL R37, R37, R2 ;  /* 0x0000000225257220 */ /* 0x000fc40000400000 */
[----:B------:R0:W-:Y:S01]  /*17f20*/  @P5 STG.E.U16 desc[UR36][R6.64+0x22], R35 ;  /* 0x0000222306005986 */ /* 0x0001e2000c101524 */
[----:B------:R-:W-:Y:S01]  /*17f30*/  ISETP.GT.AND P5, PT, R0, 0x19, P0 ;  /* 0x000000190000780c */ /* 0x000fe200007a4270 */
[----:B------:R-:W-:Y:S01]  /*17f40*/  FMUL R38, R38, R2 ;  /* 0x0000000226267220 */ /* 0x000fe20000400000 */
[----:B------:R-:W-:Y:S02]  /*17f50*/  F2FP.BF16.F32.PACK_AB R36, RZ, R36 ;  /* 0x00000024ff24723e */ /* 0x000fe400000010ff */
[----:B------:R-:W-:Y:S01]  /*17f60*/  F2FP.BF16.F32.PACK_AB R37, RZ, R37 ;  /* 0x00000025ff25723e */ /* 0x000fe200000010ff */
[----:B------:R-:W-:Y:S01]  /*17f70*/  FMUL R39, R39, R2 ;  /* 0x0000000227277220 */ /* 0x000fe20000400000 */
[----:B------:R-:W-:Y:S01]  /*17f80*/  F2FP.BF16.F32.PACK_AB R38, RZ, R38 ;  /* 0x00000026ff26723e */ /* 0x000fe200000010ff */
[----:B------:R-:W-:Y:S01]  /*17f90*/  @P4 STG.E.U16 desc[UR36][R4.64+0x30], R36 ;  /* 0x0000302404004986 */ /* 0x000fe2000c101524 */
[----:B0-----:R-:W-:Y:S02]  /*17fa0*/  @P2 IMAD.MOV.U32 R6, RZ, RZ, R8 ;  /* 0x000000ffff062224 */ /* 0x001fe400078e0008 */
[----:B------:R-:W-:Y:S01]  /*17fb0*/  @P2 IMAD.MOV.U32 R7, RZ, RZ, R9 ;  /* 0x000000ffff072224 */ /* 0x000fe200078e0009 */
        /* <DEDUP_REMOVED lines=485> */
[----:B------:R-:W-:Y:S01]  /*19e10*/  ISETP.GT.AND P3, PT, R0, 0xe1, P1 ;  /* 0x000000e10000780c */ /* 0x000fe20000f64270 */
[----:B------:R-:W-:Y:S01]  /*19e20*/  FMUL R136, R136, R2 ;  /* 0x0000000288887220 */ /* 0x000fe20000400000 */
[----:B0-----:R-:W-:Y:S01]  /*19e30*/  @P5 MOV R6, R8 ;  /* 0x0000000800065202 */ /* 0x001fe20000000f00 */
[----:B------:R-:W-:Y:S02]  /*19e40*/  @P5 IMAD.MOV.U32 R7, RZ, RZ, R9 ;  /* 0x000000ffff075224 */ /* 0x000fe400078e0009 */
[-C--:B------:R-:W-:Y:S01]  /*19e50*/  FMUL R137, R137, R2.reuse ;  /* 0x0000000289897220 */ /* 0x080fe20000400000 */
[----:B------:R-:W-:-:S02]  /*19e60*/  FMUL R138, R138, R2 ;  /* 0x000000028a8a7220 */ /* 0x000fc40000400000 */
[----:B------:R0:W-:Y:S01]  /*19e70*/  @P5 STG.E.U16 desc[UR36][R6.64+0x1b2], R135 ;  /* 0x0001b28706005986 */ /* 0x0001e2000c101524 */
[C---:B------:R-:W-:Y:S02]  /*19e80*/  ISETP.GT.AND P5, PT, R0.reuse, 0xe1, P0 ;  /* 0x000000e10000780c */ /* 0x040fe400007a4270 */
        /* <DEDUP_REMOVED lines=8> */
[----:B------:R-:W-:Y:S01]  /*19f10*/  ISETP.GT.AND P4, PT, R0, 0xe8, P1 ;  /* 0x000000e80000780c */ /* 0x000fe20000f84270 */
[----:B------:R-:W-:Y:S01]  /*19f20*/  FMUL R140, R140, R2 ;  /* 0x000000028c8c7220 */ /* 0x000fe20000400000 */
[----:B------:R-:W-:Y:S01]  /*19f30*/  F2FP.BF16.F32.PACK_AB R139, RZ, R139 ;  /* 0x0000008bff8b723e */ /* 0x000fe200000010ff */
[----:B------:R0:W-:Y:S01]  /*19f40*/  @P2 STG.E.U16 desc[UR36][R6.64+0x1c0], R138 ;  /* 0x0001c08a06002986 */ /* 0x0001e2000c101524 */
[----:B------:R-:W-:-:S02]  /*19f50*/  ISETP.GT.AND P2, PT, R0, 0xe8, P0 ;  /* 0x000000e80000780c */ /* 0x000fc40000744270 */
[----:B------:R-:W-:Y:S01]  /*19f60*/  ISETP.GT.AND P3, PT, R0, 0xe9, P1 ;  /* 0x000000e90000780c */ /* 0x000fe20000f64270 */
[----:B------:R-:W-:Y:S01]  /*19f70*/  FMUL R141, R141, R2 ;  /* 0x000000028d8d7220 */ /* 0x000fe20000400000 */
[----:B------:R-:W-:Y:S02]  /*19f80*/  F2FP.BF16.F32.PACK_AB R140, RZ, R140 ;  /* 0x0000008cff8c723e */ /* 0x000fe400000010ff */
[----:B0-----:R-:W-:Y:S01]  /*19f90*/  @P5 MOV R6, R8 ;  /* 0x0000000800065202 */ /* 0x001fe20000000f00 */
[----:B------:R-:W-:Y:S02]  /*19fa0*/  @P5 IMAD.MOV.U32 R7, RZ, RZ, R9 ;  /* 0x000000ffff075224 */ /* 0x000fe400078e0009 */
[----:B------:R-:W-:-:S03]  /*19fb0*/  FMUL R142, R142, R2 ;  /* 0x000000028e8e7220 */ /* 0x000fc60000400000 */
[----:B------:R0:W-:Y:S01]  /*19fc0*/  @P5 STG.E.U16 desc[UR36][R6.64+0x1c2], R139 ;  /* 0x0001c28b06005986 */ /* 0x0001e2000c101524 */
[C---:B------:R-:W-:Y:S02]  /*19fd0*/  ISETP.GT.AND P5, PT, R0.reuse, 0xe9, P0 ;  /* 0x000000e90000780c */ /* 0x040fe400007a4270 */
[----:B------:R-:W-:Y:S01]  /*19fe0*/  F2FP.BF16.F32.PACK_AB R141, RZ, R141 ;  /* 0x0000008dff8d723e */ /* 0x000fe200000010ff */
[----:B------:R-:W-:Y:S01]  /*19ff0*/  @P4 STG.E.U16 desc[UR36][R4.64+0x1d0], R140 ;  /* 0x0001d08c04004986 */ /* 0x000fe2000c101524 */
[----:B------:R-:W-:Y:S01]  /*1a000*/  ISETP.GT.AND P4, PT, R0, 0xf0, P1 ;  /* 0x000000f00000780c */ /* 0x000fe20000f84270 */
[----:B------:R-:W-:Y:S01]  /*1a010*/  FMUL R143, R143, R2 ;  /* 0x000000028f8f7220 */ /* 0x000fe20000400000 */
[----:B------:R-:W-:Y:S01]  /*1a020*/  F2FP.BF16.F32.PACK_AB R142, RZ, R142 ;  /* 0x0000008eff8e723e */ /* 0x000fe200000010ff */
[----:B------:R-:W-:Y:S01]  /*1a030*/  FMUL R144, R144, R2 ;  /* 0x0000000290907220 */ /* 0x000fe20000400000 */
[----:B------:R-:W-:Y:S01]  /*1a040*/  @P3 STG.E.U16 desc[UR36][R4.64+0x1d2], R141 ;  /* 0x0001d28d04003986 */ /* 0x000fe2000c101524 */
[----:B0-----:R-:W-:-:S02]  /*1a050*/  @P2 IMAD.MOV.U32 R6, RZ, RZ, R8 ;  /* 0x000000ffff062224 */ /* 0x001fc400078e0008 */
[----:B------:R-:W-:Y:S01]  /*1a060*/  @P2 IMAD.MOV.U32 R7, RZ, RZ, R9 ;  /* 0x000000ffff072224 */ /* 0x000fe200078e0009 */
[C---:B------:R-:W-:Y:S01]  /*1a070*/  ISETP.GT.AND P3, PT, R0.reuse, 0xf1, P1 ;  /* 0x000000f10000780c */ /* 0x040fe20000f64270 */
[----:B------:R-:W-:Y:S01]  /*1a080*/  FMUL R145, R145, R2 ;  /* 0x0000000291917220 */ /* 0x000fe20000400000 */
[----:B------:R-:W-:Y:S02]  /*1a090*/  F2FP.BF16.F32.PACK_AB R143, RZ, R143 ;  /* 0x0000008fff8f723e */ /* 0x000fe400000010ff */
[----:B------:R0:W-:Y:S01]  /*1a0a0*/  @P2 STG.E.U16 desc[UR36][R6.64+0x1d0], R142 ;  /* 0x0001d08e06002986 */ /* 0x0001e2000c101524 */
[----:B------:R-:W-:Y:S02]  /*1a0b0*/  F2FP.BF16.F32.PACK_AB R144, RZ, R144 ;  /* 0x00000090ff90723e */ /* 0x000fe400000010ff */
[----:B------:R-:W-:Y:S02]  /*1a0c0*/  ISETP.GT.AND P2, PT, R0, 0xf0, P0 ;  /* 0x000000f00000780c */ /* 0x000fe40000744270 */
[----:B------:R-:W-:-:S02]  /*1a0d0*/  F2FP.BF16.F32.PACK_AB R145, RZ, R145 ;  /* 0x00000091ff91723e */ /* 0x000fc400000010ff */
[----:B0-----:R-:W-:Y:S01]  /*1a0e0*/  @P5 MOV R6, R8 ;  /* 0x0000000800065202 */ /* 0x001fe20000000f00 */
[----:B------:R-:W-:Y:S02]  /*1a0f0*/  @P5 IMAD.MOV.U32 R7, RZ, RZ, R9 ;  /* 0x000000ffff075224 */ /* 0x000fe400078e0009 */
[----:B------:R-:W-:-:S03]  /*1a100*/  FMUL R146, R146, R2 ;  /* 0x0000000292927220 */ /* 0x000fc60000400000 */
[----:B------:R0:W-:Y:S04]  /*1a110*/  @P5 STG.E.U16 desc[UR36][R6.64+0x1d2], R143 ;  /* 0x0001d28f06005986 */ /* 0x0001e8000c101524 */
[----:B------:R-:W-:Y:S01]  /*1a120*/  @P4 STG.E.U16 desc[UR36][R4.64+0x1e0], R144 ;  /* 0x0001e09004004986 */ /* 0x000fe2000c101524 */
[----:B------:R-:W-:-:S03]  /*1a130*/  ISETP.GT.AND P4, PT, R0, 0xf1, P0 ;  /* 0x000000f10000780c */ /* 0x000fc60000784270 */
[----:B------:R-:W-:Y:S01]  /*1a140*/  @P3 STG.E.U16 desc[UR36][R4.64+0x1e2], R145 ;  /* 0x0001e29104003986 */ /* 0x000fe2000c101524 */
[C---:B------:R-:W-:Y:S02]  /*1a150*/  ISETP.GT.AND P3, PT, R0.reuse, 0xf8, P1 ;  /* 0x000000f80000780c */ /* 0x040fe40000f64270 */
[C---:B------:R-:W-:Y:S01]  /*1a160*/  ISETP.GT.AND P1, PT, R0.reuse, 0xf9, P1 ;  /* 0x000000f90000780c */ /* 0x040fe20000f24270 */
[----:B0-----:R-:W-:Y:S01]  /*1a170*/  @P2 IMAD.MOV.U32 R6, RZ, RZ, R8 ;  /* 0x000000ffff062224 */ /* 0x001fe200078e0008 */
[----:B------:R-:W-:Y:S01]  /*1a180*/  F2FP.BF16.F32.PACK_AB R146, RZ, R146 ;  /* 0x00000092ff92723e */ /* 0x000fe200000010ff */
[----:B------:R-:W-:Y:S01]  /*1a190*/  @P2 IMAD.MOV.U32 R7, RZ, RZ, R9 ;  /* 0x000000ffff072224 */ /* 0x000fe200078e0009 */
[----:B------:R-:W-:Y:S01]  /*1a1a0*/  ISETP.GT.AND P5, PT, R0, 0xf8, P0 ;  /* 0x000000f80000780c */ /* 0x000fe200007a4270 */
[-C--:B------:R-:W-:Y:S01]  /*1a1b0*/  FMUL R147, R147, R2.reuse ;  /* 0x0000000293937220 */ /* 0x080fe20000400000 */
[-C--:B------:R-:W-:Y:S01]  /*1a1c0*/  FMUL R148, R148, R2.reuse ;  /* 0x0000000294947220 */ /* 0x080fe20000400000 */
[----:B------:R-:W-:Y:S01]  /*1a1d0*/  FMUL R149, R149, R2 ;  /* 0x0000000295957220 */ /* 0x000fe20000400000 */
[----:B------:R0:W-:Y:S01]  /*1a1e0*/  @P2 STG.E.U16 desc[UR36][R6.64+0x1e0], R146 ;  /* 0x0001e09206002986 */ /* 0x0001e2000c101524 */
[----:B------:R-:W-:-:S02]  /*1a1f0*/  ISETP.GT.AND P0, PT, R0, 0xf9, P0 ;  /* 0x000000f90000780c */ /* 0x000fc40000704270 */
[----:B------:R-:W-:Y:S01]  /*1a200*/  F2FP.BF16.F32.PACK_AB R147, RZ, R147 ;  /* 0x00000093ff93723e */ /* 0x000fe200000010ff */
[----:B------:R-:W-:Y:S01]  /*1a210*/  FMUL R150, R150, R2 ;  /* 0x0000000296967220 */ /* 0x000fe20000400000 */
[----:B------:R-:W-:Y:S02]  /*1a220*/  F2FP.BF16.F32.PACK_AB R148, RZ, R148 ;  /* 0x00000094ff94723e */ /* 0x000fe400000010ff */
[----:B------:R-:W-:Y:S01]  /*1a230*/  F2FP.BF16.F32.PACK_AB R149, RZ, R149 ;  /* 0x00000095ff95723e */ /* 0x000fe200000010ff */
[----:B------:R-:W-:Y:S01]  /*1a240*/  FMUL R151, R151, R2 ;  /* 0x0000000297977220 */ /* 0x000fe20000400000 */
[----:B0-----:R-:W-:Y:S01]  /*1a250*/  @P4 MOV R6, R8 ;  /* 0x0000000800064202 */ /* 0x001fe20000000f00 */
[----:B------:R-:W-:Y:S01]  /*1a260*/  @P4 IMAD.MOV.U32 R7, RZ, RZ, R9 ;  /* 0x000000ffff074224 */ /* 0x000fe200078e0009 */
[----:B------:R-:W-:-:S04]  /*1a270*/  F2FP.BF16.F32.PACK_AB R150, RZ, R150 ;  /* 0x00000096ff96723e */ /* 0x000fc800000010ff */
[----:B------:R-:W-:Y:S01]  /*1a280*/  @P4 STG.E.U16 desc[UR36][R6.64+0x1e2], R147 ;  /* 0x0001e29306004986 */ /* 0x000fe2000c101524 */
[----:B------:R-:W-:-:S03]  /*1a290*/  F2FP.BF16.F32.PACK_AB R151, RZ, R151 ;  /* 0x00000097ff97723e */ /* 0x000fc600000010ff */
[----:B------:R-:W-:Y:S04]  /*1a2a0*/  @P3 STG.E.U16 desc[UR36][R4.64+0x1f0], R148 ;  /* 0x0001f09404003986 */ /* 0x000fe8000c101524 */
[----:B------:R0:W-:Y:S02]  /*1a2b0*/  @P1 STG.E.U16 desc[UR36][R4.64+0x1f2], R149 ;  /* 0x0001f29504001986 */ /* 0x0001e4000c101524 */
[----:B0-----:R-:W-:Y:S02]  /*1a2c0*/  @P5 IMAD.MOV.U32 R4, RZ, RZ, R8 ;  /* 0x000000ffff045224 */ /* 0x001fe400078e0008 */
[----:B------:R-:W-:-:S05]  /*1a2d0*/  @P5 IMAD.MOV.U32 R5, RZ, RZ, R9 ;  /* 0x000000ffff055224 */ /* 0x000fca00078e0009 */
[----:B------:R0:W-:Y:S04]  /*1a2e0*/  @P5 STG.E.U16 desc[UR36][R4.64+0x1f0], R150 ;  /* 0x0001f09604005986 */ /* 0x0001e8000c101524 */
[----:B------:R0:W-:Y:S02]  /*1a2f0*/  @P0 STG.E.U16 desc[UR36][R8.64+0x1f2], R151 ;  /* 0x0001f29708000986 */ /* 0x0001e4000c101524 */
.L_x_542:
[----:B------:R-:W-:Y:S05]  /*1a300*/  BSYNC B0 ;  /* 0x0000000000007941 */ /* 0x000fea0003800000 */
.L_x_34:
[----:B0-----:R-:W2:Y:S04]  /*1a310*/  LDL.LU R5, [R1+0x200] ;  /* 0x0002000001057983 */ /* 0x001ea80000300800 */
[----:B------:R-:W2:Y:S01]  /*1a320*/  LDL.LU R4, [R1+0x204] ;  /* 0x0002040001047983 */ /* 0x000ea20000300800 */
[----:B------:R-:W-:Y:S01]  /*1a330*/  ULDC UR4, c[0x0][0xc] ;  /* 0x0000030000047ab9 */ /* 0x000fe20000000800 */
[----:B------:R-:W-:Y:S01]  /*1a340*/  ULDC UR5, c[0x0][0x10] ;  /* 0x0000040000057ab9 */ /* 0x000fe20000000800 */
[----:B-----5:R-:W2:Y:S01]  /*1a350*/  LDC R3, c[0x0][0x14] ;  /* 0x00000500ff037b82 */ /* 0x020ea20000000800 */
[----:B------:R-:W-:Y:S01]  /*1a360*/  UIMAD.WIDE.U32 UR4, UR4, UR5, URZ ;  /* 0x00000005040472a5 */ /* 0x000fe2000f8e003f */
[----:B----4-:R-:W-:Y:S01]  /*1a370*/  PRMT R0, RZ, 0x7610, R0 ;  /* 0x00007610ff007816 */ /* 0x010fe20000000000 */
[----:B------:R-:W-:Y:S01]  /*1a380*/  UMOV UR42, 0xffffffff ;  /* 0xffffffff002a7882 */ /* 0x000fe20000000000 */
[----:B------:R-:W-:-:S03]  /*1a390*/  UMOV UR43, 0xffffffff ;  /* 0xffffffff002b7882 */ /* 0x000fc60000000000 */
[----:B--2---:R-:W-:-:S04]  /*1a3a0*/  IMAD.WIDE.U32 R4, R3, UR4, R4 ;  /* 0x0000000403047c25 */ /* 0x004fc8000f8e0004 */
[----:B------:R-:W-:Y:S01]  /*1a3b0*/  IMAD R3, R3, UR5, RZ ;  /* 0x0000000503037c24 */ /* 0x000fe2000f8e02ff */
[----:B------:R-:W-:Y:S01]  /*1a3c0*/  ULDC.64 UR4, c[0x0][0x650] ;  /* 0x0001940000047ab9 */ /* 0x000fe20000000a00 */
[----:B------:R-:W-:Y:S01]  /*1a3d0*/  IMAD.MOV.U32 R7, RZ, RZ, R4 ;  /* 0x000000ffff077224 */ /* 0x000fe200078e0004 */
[----:B------:R-:W-:Y:S02]  /*1a3e0*/  ISETP.GE.U32.AND P0, PT, R4, UR4, PT ;  /* 0x0000000404007c0c */ /* 0x000fe4000bf06070 */
[----:B------:R-:W-:-:S04]  /*1a3f0*/  IADD3 R6, R5, R3, RZ ;  /* 0x0000000305067210 */ /* 0x000fc80007ffe0ff */
[----:B------:R-:W-:Y:S01]  /*1a400*/  ISETP.GE.U32.AND.EX P0, PT, R6, UR5, PT, P0 ;  /* 0x0000000506007c0c */ /* 0x000fe2000bf06100 */
[----:B------:R0:W-:Y:S04]  /*1a410*/  STL [R1+0x200], R6 ;  /* 0x0002000601007387 */ /* 0x0001e80000100800 */
[----:B------:R0:W-:Y:S08]  /*1a420*/  STL [R1+0x204], R7 ;  /* 0x0002040701007387 */ /* 0x0001f00000100800 */
[----:B------:R-:W-:Y:S05]  /*1a430*/  @P0 BRA `(.L_x_543) ;  /* 0x0000000400880947 */ /* 0x000fea0003800000 */
[----:B------:R-:W2:Y:S01]  /*1a440*/  S2UR UR6, SR_CTAID.X ;  /* 0x00000000000679c3 */ /* 0x000ea20000002500 */
[----:B------:R-:W-:Y:S01]  /*1a450*/  ULDC.64 UR12, c[0x0][0x628] ;  /* 0x00018a00000c7ab9 */ /* 0x000fe20000000a00 */
[----:B------:R-:W-:Y:S01]  /*1a460*/  ULDC UR4, c[0x0][0x150] ;  /* 0x0000540000047ab9 */ /* 0x000fe20000000800 */
[----:B------:R-:W-:Y:S01]  /*1a470*/  ISETP.NE.U32.AND P0, PT, RZ, UR12, PT ;  /* 0x0000000cff007c0c */ /* 0x000fe2000bf05070 */
[----:B------:R-:W-:Y:S01]  /*1a480*/  ULDC UR15, c[0x0][0x630] ;  /* 0x00018c00000f7ab9 */ /* 0x000fe20000000800 */
[C---:B------:R-:W-:Y:S01]  /*1a490*/  R2UR UR16, R7.reuse ;  /* 0x00000000071072ca */ /* 0x040fe200000e0000 */
[----:B------:R-:W-:Y:S01]  /*1a4a0*/  ULDC UR19, c[0x0][0x154] ;  /* 0x0000550000137ab9 */ /* 0x000fe20000000800 */
[----:B------:R-:W-:Y:S01]  /*1a4b0*/  ISETP.NE.AND.EX P0, PT, RZ, UR13, PT, P0 ;  /* 0x0000000dff007c0c */ /* 0x000fe2000bf05300 */
[----:B------:R-:W4:Y:S01]  /*1a4c0*/  S2UR UR18, SR_CTAID.Y ;  /* 0x00000000001279c3 */ /* 0x000f220000002600 */
[----:B------:R-:W-:Y:S02]  /*1a4d0*/  R2UR UR17, R6 ;  /* 0x00000000061172ca */ /* 0x000fe400000e0000 */
[----:B------:R-:W-:-:S02]  /*1a4e0*/  R2UR UR10, R7 ;  /* 0x00000000070a72ca */ /* 0x000fc400000e0000 */
[----:B------:R-:W-:Y:S02]  /*1a4f0*/  R2UR UR11, R6 ;  /* 0x00000000060b72ca */ /* 0x000fe400000e0000 */
[----:B--2---:R-:W-:-:S05]  /*1a500*/  I2FP.F32.U32 R0, UR6 ;  /* 0x0000000600007c45 */ /* 0x004fca0008201000 */
[----:B------:R-:W-:-:S04]  /*1a510*/  FMUL R0, R0, UR4 ;  /* 0x0000000400007c20 */ /* 0x000fc80008400000 */
[----:B------:R2:W0:Y:S01]  /*1a520*/  F2I.U32.TRUNC.NTZ R3, R0 ;  /* 0x0000000000037305 */ /* 0x000422000020f000 */
[----:B----4-:R-:W-:Y:S05]  /*1a530*/  @!P0 BRA `(.L_x_544) ;  /* 0x0000000000308947 */ /* 0x010fea0003800000 */
        /* <DEDUP_REMOVED lines=12> */
.L_x_544:
[----:B------:R-:W-:Y:S01]  /*1a600*/  USHF.R.U64 UR43, UR10, UR15, UR11 ;  /* 0x0000000f0a2b7299 */ /* 0x000fe2000800120b */
[----:B--2---:R-:W-:Y:S01]  /*1a610*/  I2FP.F32.U32 R0, UR18 ;  /* 0x0000001200007c45 */ /* 0x004fe20008201000 */
[----:B------:R-:W-:Y:S02]  /*1a620*/  USHF.R.U32.HI UR4, URZ, UR15, UR11 ;  /* 0x0000000f3f047299 */ /* 0x000fe4000801160b */
[----:B------:R-:W-:Y:S02]  /*1a630*/  UIADD3 UR10, UP0, URZ, -UR43, URZ ;  /* 0x8000002b3f0a7290 */ /* 0x000fe4000ff1e03f */
[----:B------:R-:W-:Y:S01]  /*1a640*/  FMUL R0, R0, UR19 ;  /* 0x0000001300007c20 */ /* 0x000fe20008400000 */
[----:B------:R-:W-:Y:S01]  /*1a650*/  ULDC.64 UR12, c[0x0][0x620] ;  /* 0x00018800000c7ab9 */ /* 0x000fe20000000a00 */
[----:B------:R-:W-:Y:S01]  /*1a660*/  UIADD3.X UR4, URZ, ~UR4, URZ, UP0, !UPT ;  /* 0x800000043f047290 */ /* 0x000fe200087fe43f */
[----:B------:R-:W-:Y:S01]  /*1a670*/  UMOV UR8, UR16 ;  /* 0x0000001000087c82 */ /* 0x000fe20008000000 */
[----:B------:R-:W-:-:S02]  /*1a680*/  UMOV UR9, UR17 ;  /* 0x0000001100097c82 */ /* 0x000fc40008000000 */
[----:B------:R-:W-:Y:S01]  /*1a690*/  UIMAD UR4, UR4, UR12, URZ ;  /* 0x0000000c040472a4 */ /* 0x000fe2000f8e023f */
[----:B------:R-:W2:Y:S01]  /*1a6a0*/  F2I.U32.TRUNC.NTZ R0, R0 ;  /* 0x0000000000007305 */ /* 0x000ea2000020f000 */
[----:B------:R-:W-:Y:S01]  /*1a6b0*/  UIMAD.WIDE.U32 UR8, UR10, UR12, UR8 ;  /* 0x0000000c0a0872a5 */ /* 0x000fe2000f8e0008 */
[----:B0-----:R-:W-:Y:S01]  /*1a6c0*/  R2UR UR12, R3 ;  /* 0x00000000030c72ca */ /* 0x001fe200000e0000 */
[----:B------:R-:W-:Y:S01]  /*1a6d0*/  UIMAD UR10, UR10, UR13, UR4 ;  /* 0x0000000d0a0a72a4 */ /* 0x000fe2000f8e0204 */
[----:B------:R-:W-:Y:S01]  /*1a6e0*/  ULDC UR11, c[0x0][0x618] ;  /* 0x00018600000b7ab9 */ /* 0x000fe20000000800 */
[----:B------:R-:W-:Y:S02]  /*1a6f0*/  ULDC UR21, c[0x0][0x658] ;  /* 0x0001960000157ab9 */ /* 0x000fe40000000800 */
[----:B------:R-:W-:Y:S01]  /*1a700*/  UIADD3 UR9, UR9, UR10, URZ ;  /* 0x0000000a09097290 */ /* 0x000fe2000fffe03f */
[----:B------:R-:W-:Y:S01]  /*1a710*/  UMOV UR15, 0xffffffff ;  /* 0xffffffff000f7882 */ /* 0x000fe20000000000 */
[----:B------:R-:W-:Y:S01]  /*1a720*/  ULDC.64 UR4, c[0x0][0x640] ;  /* 0x0001900000047ab9 */ /* 0x000fe20000000a00 */
[----:B------:R-:W-:Y:S01]  /*1a730*/  USHF.L.U32 UR15, UR15, UR21, URZ ;  /* 0x000000150f0f7299 */ /* 0x000fe2000800063f */
[----:B------:R-:W-:Y:S01]  /*1a740*/  ISETP.NE.U32.AND P0, PT, RZ, UR4, PT ;  /* 0x00000004ff007c0c */ /* 0x000fe2000bf05070 */
[----:B------:R-:W-:-:S02]  /*1a750*/  USHF.R.U64 UR16, UR8, UR11, UR9 ;  /* 0x0000000b08107299 */ /* 0x000fc40008001209 */
[----:B------:R-:W-:Y:S01]  /*1a760*/  USHF.R.U32.HI UR8, URZ, UR11, UR9 ;  /* 0x0000000b3f087299 */ /* 0x000fe20008011609 */
[----:B--2---:R-:W-:Y:S01]  /*1a770*/  R2UR UR14, R0 ;  /* 0x00000000000e72ca */ /* 0x004fe200000e0000 */
[----:B------:R-:W-:Y:S01]  /*1a780*/  ULDC UR17, c[0x0][0x608] ;  /* 0x0001820000117ab9 */ /* 0x000fe20000000800 */
[----:B------:R-:W-:Y:S01]  /*1a790*/  ULOP3.LUT UR41, URZ, UR15, URZ, 0x33, !UPT ;  /* 0x0000000f3f297292 */ /* 0x000fe2000f8e333f */
[----:B------:R-:W-:Y:S01]  /*1a7a0*/  ISETP.NE.AND.EX P0, PT, RZ, UR5, PT, P0 ;  /* 0x00000005ff007c0c */ /* 0x000fe2000bf05300 */
[----:B------:R-:W-:Y:S02]  /*1a7b0*/  USHF.R.U64 UR15, UR16, UR17, UR8 ;  /* 0x00000011100f7299 */ /* 0x000fe40008001208 */
[----:B------:R-:W-:Y:S02]  /*1a7c0*/  USHF.R.U32.HI UR8, URZ, UR17, UR8 ;  /* 0x000000113f087299 */ /* 0x000fe40008011608 */
[----:B------:R-:W-:Y:S02]  /*1a7d0*/  UIADD3 UR12, -UR12, URZ, URZ ;  /* 0x0000003f0c0c7290 */ /* 0x000fe4000fffe13f */
[----:B------:R-:W-:Y:S01]  /*1a7e0*/  USHF.R.U64 UR17, UR15, UR21, UR8 ;  /* 0x000000150f117299 */ /* 0x000fe20008001208 */
[----:B------:R-:W-:Y:S01]  /*1a7f0*/  UMOV UR19, 0x1 ;  /* 0x0000000100137882 */ /* 0x000fe20000000000 */
[----:B------:R-:W-:Y:S01]  /*1a800*/  ULDC UR13, c[0x0][0x144] ;  /* 0x00005100000d7ab9 */ /* 0x000fe20000000800 */
[----:B------:R-:W-:Y:S01]  /*1a810*/  ULDC UR7, c[0x0][0x600] ;  /* 0x0001800000077ab9 */ /* 0x000fe20000000800 */
[----:B------:R-:W-:-:S02]  /*1a820*/  USHF.L.U32 UR24, UR19, UR21, URZ ;  /* 0x0000001513187299 */ /* 0x000fc4000800063f */
[----:B------:R-:W-:Y:S02]  /*1a830*/  USHF.R.U32.HI UR8, URZ, UR21, UR8 ;  /* 0x000000153f087299 */ /* 0x000fe40008011608 */
[----:B------:R-:W-:Y:S02]  /*1a840*/  UIMAD UR21, UR13, UR12, UR6 ;  /* 0x0000000c0d1572a4 */ /* 0x000fe4000f8e0206 */
[----:B------:R-:W-:Y:S02]  /*1a850*/  UIADD3 UR20, UR7, -0x1, URZ ;  /* 0xffffffff07147890 */ /* 0x000fe4000fffe03f */
[----:B------:R-:W-:Y:S01]  /*1a860*/  UIADD3 UR19, -UR14, URZ, URZ ;  /* 0x0000003f0e137290 */ /* 0x000fe2000fffe13f */
[----:B------:R-:W-:Y:S01]  /*1a870*/  ULDC UR25, c[0x0][0x148] ;  /* 0x0000520000197ab9 */ /* 0x000fe20000000800 */
[----:B------:R-:W-:Y:S01]  /*1a880*/  ULDC UR22, c[0x0][0x648] ;  /* 0x0001920000167ab9 */ /* 0x000fe20000000800 */
[----:B------:R-:W-:Y:S01]  /*1a890*/  ULDC UR23, c[0x0][0x638] ;  /* 0x00018e0000177ab9 */ /* 0x000fe20000000800 */
        /* <DEDUP_REMOVED lines=14> */
.L_x_545:
[----:B------:R-:W-:Y:S01]  /*1a980*/  UISETP.NE.AND UP0, UPT, UR45, URZ, UPT ;  /* 0x0000003f2d00728c */ /* 0x000fe2000bf05270 */
[----:B------:R-:W-:Y:S01]  /*1a990*/  IMAD.MOV.U32 R0, RZ, RZ, 0x1 ;  /* 0x00000001ff007424 */ /* 0x000fe200078e00ff */
[----:B------:R-:W-:Y:S02]  /*1a9a0*/  USHF.R.U64 UR4, UR6, UR22, UR8 ;  /* 0x0000001606047299 */ /* 0x000fe40008001208 */
[----:B------:R-:W-:Y:S02]  /*1a9b0*/  ULOP3.LUT UR41, UR15, UR41, URZ, 0xc0, !UPT ;  /* 0x000000290f297292 */ /* 0x000fe4000f8ec03f */
[----:B------:R-:W-:Y:S02]  /*1a9c0*/  UIADD3 UR5, -UR4, URZ, URZ ;  /* 0x0000003f04057290 */ /* 0x000fe4000fffe13f */
[----:B------:R-:W-:Y:S02]  /*1a9d0*/  UIMAD UR41, UR24, UR4, UR41 ;  /* 0x00000004182972a4 */ /* 0x000fe4000f8e0229 */
[----:B------:R-:W-:-:S02]  /*1a9e0*/  ULOP3.LUT UR16, UR16, UR20, URZ, 0xc0, !UPT ;  /* 0x0000001410107292 */ /* 0x000fc4000f8ec03f */
[----:B------:R-:W-:Y:S02]  /*1a9f0*/  @UP0 UIMAD UR21, UR25, UR19, UR18 ;  /* 0x00000013191502a4 */ /* 0x000fe4000f8e0212 */
[----:B------:R-:W-:-:S03]  /*1aa00*/  UIMAD UR4, UR5, UR23, UR17 ;  /* 0x00000017050472a4 */ /* 0x000fc6000f8e0211 */
[----:B------:R-:W-:Y:S01]  /*1aa10*/  ULDC UR5, c[0x0][0x610] ;  /* 0x0001840000057ab9 */ /* 0x000fe20000000800 */
[----:B------:R-:W-:Y:S02]  /*1aa20*/  UIMAD UR4, UR4, UR7, UR16 ;  /* 0x00000007040472a4 */ /* 0x000fe4000f8e0210 */
[----:B------:R-:W-:-:S04]  /*1aa30*/  UIMAD UR41, UR41, UR5, UR21 ;  /* 0x00000005292972a4 */ /* 0x000fc8000f8e0215 */
[----:B------:R-:W-:Y:S02]  /*1aa40*/  USEL UR42, UR4, UR41, !UP0 ;  /* 0x00000029042a7287 */ /* 0x000fe4000c000000 */
[----:B------:R-:W-:-:S12]  /*1aa50*/  USEL UR41, UR41, UR4, !UP0 ;  /* 0x0000000429297287 */ /* 0x000fd8000c000000 */
.L_x_543:
[----:B------:R-:W-:-:S13]  /*1aa60*/  LOP3.LUT P0, RZ, R0, 0xff, RZ, 0xc0, !PT ;  /* 0x000000ff00ff7812 */ /* 0x000fda000780c0ff */
[----:B------:R-:W-:Y:S05]  /*1aa70*/  @P0 BRA `(.L_x_546) ;  /* 0xfffffe6800280947 */ /* 0x000fea000383ffff */
[----:B------:R-:W-:Y:S05]  /*1aa80*/  EXIT ;  /* 0x000000000000794d */ /* 0x000fea0003800000 */
.L_x_7:
[----:B------:R-:W2:Y:S01]  /*1aa90*/  LDL R5, [R1+0x204] ;  /* 0x0002040001057983 */ /* 0x000ea20000100800 */
[----:B------:R-:W-:-:S03]  /*1aaa0*/  ULDC.64 UR4, c[0x0][0x650] ;  /* 0x0001940000047ab9 */ /* 0x000fc60000000a00 */
[----:B------:R-:W3:Y:S01]  /*1aab0*/  LDL R4, [R1+0x200] ;  /* 0x0002000001047983 */ /* 0x000ee20000100800 */
[----:B------:R-:W-:Y:S01]  /*1aac0*/  PRMT R0, RZ, 0x7610, R0 ;  /* 0x00007610ff007816 */ /* 0x000fe20000000000 */
[----:B------:R-:W-:Y:S01]  /*1aad0*/  IMAD.MOV.U32 R3, RZ, RZ, -0x1 ;  /* 0xffffffffff037424 */ /* 0x000fe200078e00ff */
[----:B------:R-:W-:Y:S01]  /*1aae0*/  MOV R2, 0xffffffff ;  /* 0xffffffff00027802 */ /* 0x000fe20000000f00 */
[----:B------:R-:W-:Y:S01]  /*1aaf0*/  IMAD.MOV.U32 R10, RZ, RZ, -0x1 ;  /* 0xffffffffff0a7424 */ /* 0x000fe200078e00ff */
[----:B--2---:R-:W-:-:S04]  /*1ab00*/  ISETP.GE.U32.AND P0, PT, R5, UR4, PT ;  /* 0x0000000405007c0c */ /* 0x004fc8000bf06070 */
[----:B---3--:R-:W-:-:S13]  /*1ab10*/  ISETP.GE.U32.AND.EX P0, PT, R4, UR5, PT, P0 ;  /* 0x0000000504007c0c */ /* 0x008fda000bf06100 */
        /* <DEDUP_REMOVED lines=21> */
.L_x_548:
[----:B------:R-:W-:Y:S01]  /*1ac70*/  USHF.R.U64 UR4, UR14, UR19, UR15 ;  /* 0x000000130e047299 */ /* 0x000fe2000800120f */
[----:B------:R-:W-:Y:S01]  /*1ac80*/  R2UR UR7, R4 ;  /* 0x00000000040772ca */ /* 0x000fe200000e0000 */
[----:B------:R-:W-:Y:S02]  /*1ac90*/  USHF.R.U32.HI UR5, URZ, UR19, UR15 ;  /* 0x000000133f057299 */ /* 0x000fe4000801160f */
[----:B------:R-:W-:Y:S01]  /*1aca0*/  UIADD3 UR13, UP0, URZ, -UR4, URZ ;  /* 0x800000043f0d7290 */ /* 0x000fe2000ff1e03f */
[----:B------:R-:W-:Y:S01]  /*1acb0*/  ULDC.64 UR14, c[0x0][0x620] ;  /* 0x00018800000e7ab9 */ /* 0x000fe20000000a00 */
[----:B------:R-:W-:Y:S02]  /*1acc0*/  UMOV UR6, UR20 ;  /* 0x0000001400067c82 */ /* 0x000fe40008000000 */
[----:B------:R-:W-:Y:S02]  /*1acd0*/  UIADD3.X UR5, URZ, ~UR5, URZ, UP0, !UPT ;  /* 0x800000053f057290 */ /* 0x000fe400087fe43f */
[----:B------:R-:W-:-:S02]  /*1ace0*/  UISETP.NE.AND UP1, UPT, UR45, URZ, UPT ;  /* 0x0000003f2d00728c */ /* 0x000fc4000bf25270 */
[----:B------:R-:W-:Y:S02]  /*1acf0*/  UIMAD UR5, UR5, UR14, URZ ;  /* 0x0000000e050572a4 */ /* 0x000fe4000f8e023f */
[----:B------:R-:W-:Y:S02]  /*1ad00*/  UIMAD.WIDE.U32 UR6, UR13, UR14, UR6 ;  /* 0x0000000e0d0672a5 */ /* 0x000fe4000f8e0006 */
[----:B------:R-:W-:Y:S01]  /*1ad10*/  UIMAD UR5, UR13, UR15, UR5 ;  /* 0x0000000f0d0572a4 */ /* 0x000fe2000f8e0205 */
[----:B------:R-:W-:Y:S02]  /*1ad20*/  ULDC UR14, c[0x0][0x608] ;  /* 0x00018200000e7ab9 */ /* 0x000fe40000000800 */
[----:B------:R-:W-:Y:S01]  /*1ad30*/  ULDC UR13, c[0x0][0x618] ;  /* 0x00018600000d7ab9 */ /* 0x000fe20000000800 */
[----:B------:R-:W-:Y:S01]  /*1ad40*/  UIADD3 UR5, UR7, UR5, URZ ;  /* 0x0000000507057290 */ /* 0x000fe2000fffe03f */
[----:B------:R-:W-:Y:S01]  /*1ad50*/  ULDC UR22, c[0x0][0x658] ;  /* 0x0001960000167ab9 */ /* 0x000fe20000000800 */
[----:B------:R-:W-:-:S02]  /*1ad60*/  @UP1 UIMAD UR8, UR11, UR12, UR10 ;  /* 0x0000000c0b0812a4 */ /* 0x000fc4000f8e020a */
[----:B------:R-:W-:Y:S02]  /*1ad70*/  USHF.R.U64 UR17, UR6, UR13, UR5 ;  /* 0x0000000d06117299 */ /* 0x000fe40008001205 */
[----:B------:R-:W-:Y:S01]  /*1ad80*/  USHF.R.U32.HI UR5, URZ, UR13, UR5 ;  /* 0x0000000d3f057299 */ /* 0x000fe20008011605 */
[----:B------:R-:W-:Y:S01]  /*1ad90*/  ULDC.64 UR6, c[0x0][0x640] ;  /* 0x0001900000067ab9 */ /* 0x000fe20000000a00 */
[----:B------:R-:W-:Y:S01]  /*1ada0*/  UMOV UR10, 0xffffffff ;  /* 0xffffffff000a7882 */ /* 0x000fe20000000000 */
[----:B------:R-:W-:Y:S01]  /*1adb0*/  ISETP.NE.U32.AND P0, PT, RZ, UR6, PT ;  /* 0x00000006ff007c0c */ /* 0x000fe2000bf05070 */
[----:B------:R-:W-:Y:S02]  /*1adc0*/  USHF.R.U64 UR18, UR17, UR14, UR5 ;  /* 0x0000000e11127299 */ /* 0x000fe40008001205 */
[----:B------:R-:W-:Y:S01]  /*1add0*/  USHF.R.U32.HI UR5, URZ, UR14, UR5 ;  /* 0x0000000e3f057299 */ /* 0x000fe20008011605 */
[----:B------:R-:W-:Y:S01]  /*1ade0*/  ISETP.NE.AND.EX P0, PT, RZ, UR7, PT, P0 ;  /* 0x00000007ff007c0c */ /* 0x000fe2000bf05300 */
[----:B------:R-:W-:-:S02]  /*1adf0*/  USHF.L.U32 UR11, UR10, UR22, URZ ;  /* 0x000000160a0b7299 */ /* 0x000fc4000800063f */
[----:B------:R-:W-:Y:S01]  /*1ae00*/  USHF.R.U64 UR19, UR18, UR22, UR5 ;  /* 0x0000001612137299 */ /* 0x000fe20008001205 */
[----:B------:R-:W-:Y:S01]  /*1ae10*/  ULDC UR20, c[0x0][0x600] ;  /* 0x0001800000147ab9 */ /* 0x000fe20000000800 */
[----:B------:R-:W-:Y:S02]  /*1ae20*/  USHF.R.U32.HI UR10, URZ, UR22, UR5 ;  /* 0x000000163f0a7299 */ /* 0x000fe40008011605 */
[----:B------:R-:W-:Y:S02]  /*1ae30*/  UIADD3 UR21, UR20, -0x1, URZ ;  /* 0xffffffff14157890 */ /* 0x000fe4000fffe03f */
[----:B------:R-:W-:Y:S01]  /*1ae40*/  ULOP3.LUT UR26, URZ, UR11, URZ, 0x33, !UPT ;  /* 0x0000000b3f1a7292 */ /* 0x000fe2000f8e333f */
        /* <DEDUP_REMOVED lines=17> */
.L_x_549:
[----:B------:R-:W-:Y:S01]  /*1af60*/  USHF.R.U64 UR6, UR5, UR23, UR10 ;  /* 0x0000001705067299 */ /* 0x000fe2000800120a */
[----:B------:R-:W-:Y:S01]  /*1af70*/  IMAD.MOV.U32 R0, RZ, RZ, 0x1 ;  /* 0x00000001ff007424 */ /* 0x000fe200078e00ff */
[----:B------:R-:W-:Y:S01]  /*1af80*/  USHF.L.U32 UR25, UR25, UR22, URZ ;  /* 0x0000001619197299 */ /* 0x000fe2000800063f */
[----:B------:R-:W-:Y:S01]  /*1af90*/  IMAD.U32 R10, RZ, RZ, UR4 ;  /* 0x00000004ff0a7e24 */ /* 0x000fe2000f8e00ff */
[----:B------:R-:W-:Y:S02]  /*1afa0*/  ULOP3.LUT UR5, UR18, UR26, URZ, 0xc0, !UPT ;  /* 0x0000001a12057292 */ /* 0x000fe4000f8ec03f */
[----:B------:R-:W-:Y:S02]  /*1afb0*/  UIADD3 UR7, -UR6, URZ, URZ ;  /* 0x0000003f06077290 */ /* 0x000fe4000fffe13f */
[----:B------:R-:W-:Y:S02]  /*1afc0*/  UIMAD UR6, UR25, UR6, UR5 ;  /* 0x00000006190672a4 */ /* 0x000fe4000f8e0205 */
[----:B------:R-:W-:-:S02]  /*1afd0*/  ULOP3.LUT UR17, UR17, UR21, URZ, 0xc0, !UPT ;  /* 0x0000001511117292 */ /* 0x000fc4000f8ec03f */
[----:B------:R-:W-:Y:S02]  /*1afe0*/  UIMAD UR5, UR7, UR24, UR19 ;  /* 0x00000018070572a4 */ /* 0x000fe4000f8e0213 */
[----:B------:R-:W-:Y:S01]  /*1aff0*/  UISETP.NE.AND UP0, UPT, UR45, URZ, UPT ;  /* 0x0000003f2d00728c */ /* 0x000fe2000bf05270 */
[----:B------:R-:W-:Y:S01]  /*1b000*/  ULDC UR7, c[0x0][0x610] ;  /* 0x0001840000077ab9 */ /* 0x000fe20000000800 */
[----:B------:R-:W-:Y:S02]  /*1b010*/  UIMAD UR5, UR5, UR20, UR17 ;  /* 0x00000014050572a4 */ /* 0x000fe4000f8e0211 */
[----:B------:R-:W-:-:S04]  /*1b020*/  UIMAD UR8, UR6, UR7, UR8 ;  /* 0x00000007060872a4 */ /* 0x000fc8000f8e0208 */
[----:B------:R-:W-:Y:S02]  /*1b030*/  USEL UR6, UR5, UR8, !UP0 ;  /* 0x0000000805067287 */ /* 0x000fe4000c000000 */
[----:B------:R-:W-:-:S04]  /*1b040*/  USEL UR8, UR8, UR5, !UP0 ;  /* 0x0000000508087287 */ /* 0x000fc8000c000000 */
[----:B------:R-:W-:Y:S02]  /*1b050*/  MOV R2, UR6 ;  /* 0x0000000600027c02 */ /* 0x000fe40008000f00 */
[----:B------:R-:W-:-:S07]  /*1b060*/  IMAD.U32 R3, RZ, RZ, UR8 ;  /* 0x00000008ff037e24 */ /* 0x000fce000f8e00ff */
.L_x_547:
[----:B------:R-:W-:-:S08]  /*1b070*/  NOP ;  /* 0x0000000000007918 */ /* 0x000fd00000000000 */
[----:B0-----:R-:W0:-:S00]  /*1b080*/  USETMAXREG.DEALLOC.CTAPOOL 0x18 ;  /* 0x00000018000079c8 */ /* 0x001e0000080e0500 */
[----:B------:R-:W-:-:S13]  /*1b090*/  ISETP.NE.AND P0, PT, RZ, UR9, PT ;  /* 0x00000009ff007c0c */ /* 0x000fda000bf05270 */
[----:B------:R-:W-:Y:S05]  /*1b0a0*/  @P0 EXIT ;  /* 0x000000000000094d */ /* 0x000fea0003800000 */
[----:B0-----:R-:W-:Y:S01]  /*1b0b0*/  LOP3.LUT P0, RZ, R0, 0xff, RZ, 0xc0, !PT ;  /* 0x000000ff00ff7812 */ /* 0x001fe2000780c0ff */
[----:B------:R-:W-:Y:S02]  /*1b0c0*/  IMAD.MOV.U32 R7, RZ, RZ, 0x1 ;  /* 0x00000001ff077424 */ /* 0x000fe400078e00ff */
[----:B------:R-:W-:-:S10]  /*1b0d0*/  IMAD.MOV.U32 R6, RZ, RZ, RZ ;  /* 0x000000ffff067224 */ /* 0x000fd400078e00ff */
[----:B------:R-:W-:Y:S05]  /*1b0e0*/  @!P0 BRA `(.L_x_550) ;  /* 0x0000000c00748947 */ /* 0x000fea0003800000 */
[----:B------:R-:W0:Y:S01]  /*1b0f0*/  S2UR UR14, SR_CgaCtaId ;  /* 0x00000000000e79c3 */ /* 0x000e220000008800 */
[----:B------:R-:W-:Y:S01]  /*1b100*/  ULDC UR4, c[0x0][0x28c] ;  /* 0x0000a30000047ab9 */ /* 0x000fe20000000800 */
[----:B------:R-:W-:Y:S01]  /*1b110*/  ULDC UR8, c[0x0][0x658] ;  /* 0x0001960000087ab9 */ /* 0x000fe20000000800 */
[----:B------:R-:W-:Y:S01]  /*1b120*/  UIADD3 UR9, UR4, 0x3f, URZ ;  /* 0x0000003f04097890 */ /* 0x000fe2000fffe03f */
[----:B------:R-:W-:Y:S01]  /*1b130*/  BSSY B0, `(.L_x_550) ;  /* 0x00000d8000007945 */ /* 0x000fe20003800000 */
[----:B------:R-:W-:Y:S01]  /*1b140*/  UMOV UR7, 0xffffffff ;  /* 0xffffffff00077882 */ /* 0x000fe20000000000 */
[----:B------:R-:W-:Y:S01]  /*1b150*/  ULDC UR6, c[0x0][0xc] ;  /* 0x0000030000067ab9 */ /* 0x000fe20000000800 */
[----:B------:R-:W-:Y:S01]  /*1b160*/  USHF.L.U32 UR11, UR7, UR8, URZ ;  /* 0x00000008070b7299 */ /* 0x000fe2000800063f */
[----:B------:R-:W-:Y:S01]  /*1b170*/  MOV R9, 0x1 ;  /* 0x0000000100097802 */ /* 0x000fe20000000f00 */
[----:B------:R-:W-:Y:S01]  /*1b180*/  USHF.R.S32.HI UR10, URZ, 0x1f, UR9 ;  /* 0x0000001f3f0a7899 */ /* 0x000fe20008011409 */
[----:B------:R-:W-:Y:S01]  /*1b190*/  IMAD.MOV.U32 R7, RZ, RZ, 0x1 ;  /* 0x00000001ff077424 */ /* 0x000fe200078e00ff */
[----:B------:R-:W-:Y:S01]  /*1b1a0*/  ULDC UR5, c[0x0][0x600] ;  /* 0x0001800000057ab9 */ /* 0x000fe20000000800 */
[----:B------:R-:W-:Y:S01]  /*1b1b0*/  ULDC UR7, c[0x0][0x10] ;  /* 0x0000040000077ab9 */ /* 0x000fe20000000800 */
[----:B------:R-:W-:Y:S01]  /*1b1c0*/  UMOV UR12, 0x1 ;  /* 0x00000001000c7882 */ /* 0x000fe20000000000 */
[----:B------:R-:W-:Y:S01]  /*1b1d0*/  UIADD3 UR4, UR5, -0x1, URZ ;  /* 0xffffffff05047890 */ /* 0x000fe2000fffe03f */
[----:B------:R-:W-:Y:S01]  /*1b1e0*/  IMAD.MOV.U32 R6, RZ, RZ, RZ ;  /* 0x000000ffff067224 */ /* 0x000fe200078e00ff */
[----:B------:R-:W-:-:S02]  /*1b1f0*/  UIMAD.WIDE.U32 UR6, UR6, UR7, URZ ;  /* 0x00000007060672a5 */ /* 0x000fc4000f8e003f */
[----:B------:R-:W-:Y:S02]  /*1b200*/  USHF.L.U32 UR5, UR12, UR8, URZ ;  /* 0x000000080c057299 */ /* 0x000fe4000800063f */
[----:B------:R-:W-:Y:S01]  /*1b210*/  ULEA.HI UR10, UR10, UR9, URZ, 0x6 ;  /* 0x000000090a0a7291 */ /* 0x000fe2000f8f303f */
[----:B------:R-:W-:Y:S01]  /*1b220*/  ULDC UR8, c[0x0][0x14] ;  /* 0x0000050000087ab9 */ /* 0x000fe20000000800 */
[----:B------:R-:W-:Y:S01]  /*1b230*/  ULOP3.LUT UR26, UR40, 0x2, URZ, 0xfc, !UPT ;  /* 0x00000002281a7892 */ /* 0x000fe2000f8efc3f */
[----:B0-----:R-:W-:Y:S01]  /*1b240*/  IMAD.U32 R0, RZ, RZ, UR14 ;  /* 0x0000000eff007e24 */ /* 0x001fe2000f8e00ff */
[----:B------:R-:W-:Y:S02]  /*1b250*/  UIMAD UR13, UR7, UR8, URZ ;  /* 0x00000008070d72a4 */ /* 0x000fe4000f8e023f */
[----:B------:R-:W-:Y:S02]  /*1b260*/  UIMAD.WIDE.U32 UR22, UR6, UR8, URZ ;  /* 0x00000008061672a5 */ /* 0x000fe4000f8e003f */
[----:B------:R-:W-:-:S02]  /*1b270*/  USHF.R.S32.HI UR7, URZ, 0x6, UR10 ;  /* 0x000000063f077899 */ /* 0x000fc4000801140a */
[----:B------:R-:W-:Y:S02]  /*1b280*/  ULOP3.LUT UR6, URZ, UR11, URZ, 0x33, !UPT ;  /* 0x0000000b3f067292 */ /* 0x000fe4000f8e333f */
[----:B------:R-:W-:Y:S02]  /*1b290*/  UIADD3 UR13, UR23, UR13, URZ ;  /* 0x0000000d170d7290 */ /* 0x000fe4000fffe03f */
[----:B------:R-:W-:Y:S01]  /*1b2a0*/  UIADD3 UR27, UR7, 0x1, URZ ;  /* 0x00000001071b7890 */ /* 0x000fe2000fffe03f */
[----:B------:R-:W-:-:S11]  /*1b2b0*/  ULDC.64 UR24, c[0x0][0x198] ;  /* 0x0000660000187ab9 */ /* 0x000fd60000000a00 */
.L_x_561:
[----:B------:R-:W-:-:S03]  /*1b2c0*/  UMOV UR8, 0xffffffff ;  /* 0xffffffff00087882 */ /* 0x000fc60000000000 */
[----:B------:R-:W-:Y:S05]  /*1b2d0*/  BRA.DIV UR8, `(.L_x_551) ;  /* 0x0000000e08c07947 */ /* 0x000fea000b800000 */
[----:B------:R-:W-:-:S13]  /*1b2e0*/  ELECT P6, URZ, PT ;  /* 0x00000000003f782f */ /* 0x000fda00038c0000 */
.L_x_571:
[----:B------:R-:W0:Y:S01]  /*1b2f0*/  LDC R4, c[0x0][0x28c] ;  /* 0x0000a300ff047b82 */ /* 0x000e220000000800 */
[----:B------:R-:W-:Y:S01]  /*1b300*/  BSSY B1, `(.L_x_552) ;  /* 0x000003d000017945 */ /* 0x000fe20003800000 */
[----:B0-----:R-:W-:-:S13]  /*1b310*/  ISETP.LT.OR P6, PT, R4, 0x1, !P6 ;  /* 0x000000010400780c */ /* 0x001fda00077c1670 */
[----:B------:R-:W-:Y:S05]  /*1b320*/  @P6 BRA `(.L_x_553) ;  /* 0x0000000000e86947 */ /* 0x000fea0003800000 */
[----:B------:R-:W-:Y:S01]  /*1b330*/  LEA R3, R3, R0, 0x2 ;  /* 0x0000000003037211 */ /* 0x000fe200078e10ff */
[----:B------:R-:W-:Y:S01]  /*1b340*/  IMAD.SHL.U32 R2, R2, 0x100, RZ ;  /* 0x0000010002027824 */ /* 0x000fe200078e00ff */
[----:B------:R-:W-:Y:S01]  /*1b350*/  MOV R14, UR27 ;  /* 0x0000001b000e7c02 */ /* 0x000fe20008000f00 */
[----:B------:R-:W-:Y:S02]  /*1b360*/  IMAD.MOV.U32 R12, RZ, RZ, RZ ;  /* 0x000000ffff0c7224 */ /* 0x000fe400078e00ff */
[----:B------:R-:W-:Y:S02]  /*1b370*/  IMAD.SHL.U32 R3, R3, 0x40, RZ ;  /* 0x0000004003037824 */ /* 0x000fe400078e00ff */
[----:B------:R-:W-:Y:S02]  /*1b380*/  IMAD.MOV.U32 R4, RZ, RZ, R7 ;  /* 0x000000ffff047224 */ /* 0x000fe400078e0007 */
[----:B------:R-:W-:-:S07]  /*1b390*/  IMAD.MOV.U32 R5, RZ, RZ, R6 ;  /* 0x000000ffff057224 */ /* 0x000fce00078e0006 */
.L_x_556:
[----:B------:R-:W0:Y:S01]  /*1b3a0*/  S2UR UR8, SR_CgaCtaId ;  /* 0x00000000000879c3 */ /* 0x000e220000008800 */
[----:B------:R-:W1:Y:S01]  /*1b3b0*/  S2R R13, SR_TID.X ;  /* 0x00000000000d7919 */ /* 0x000e620000002100 */
[----:B------:R-:W-:Y:S01]  /*1b3c0*/  MOV R11, 0x400 ;  /* 0x00000400000b7802 */ /* 0x000fe20000000f00 */
[----:B0-----:R-:W-:-:S05]  /*1b3d0*/  IMAD.U32 R0, RZ, RZ, UR8 ;  /* 0x00000008ff007e24 */ /* 0x001fca000f8e00ff */
[----:B------:R-:W-:Y:S02]  /*1b3e0*/  LEA R16, R0, R11, 0x18 ;  /* 0x0000000b00107211 */ /* 0x000fe400078ec0ff */
[----:B------:R-:W-:Y:S02]  /*1b3f0*/  SHF.L.U32 R11, R4, 0x1f, RZ ;  /* 0x0000001f040b7819 */ /* 0x000fe400000006ff */
[----:B------:R-:W-:Y:S02]  /*1b400*/  LEA R8, R5, R16, 0x3 ;  /* 0x0000001005087211 */ /* 0x000fe400078e18ff */
[----:B-1----:R-:W-:Y:S02]  /*1b410*/  LOP3.LUT P1, RZ, R13, 0x7f, RZ, 0xc0, !PT ;  /* 0x0000007f0dff7812 */ /* 0x002fe4000782c0ff */
[----:B------:R-:W0:Y:S11]  /*1b420*/  SYNCS.PHASECHK.TRANS64.TRYWAIT P0, [R8+URZ+0x18], R11 ;  /* 0x0000180b080075a7 */ /* 0x000e36000800017f */
[----:B------:R-:W1:Y:S01]  /*1b430*/  @!P1 LDC R13, c[0x0][0x500] ;  /* 0x00014000ff0d9b82 */ /* 0x000e620000000800 */
[----:B0-----:R-:W-:Y:S05]  /*1b440*/  @!P0 BRA `(.L_x_554) ;  /* 0x0000000c00848947 */ /* 0x001fea0003800000 */
.L_x_572:
[----:B------:R-:W-:Y:S01]  /*1b450*/  UPRMT UR8, UR26, 0x9910, URZ ;  /* 0x000099101a087896 */ /* 0x000fe2000800003f */
[----:B-1----:R1:W-:Y:S03]  /*1b460*/  @!P1 SYNCS.ARRIVE.TRANS64 RZ, [R8+URZ], R13 ;  /* 0x0000000d08ff99a7 */ /* 0x0023e6000800003f */
[----:B------:R-:W-:-:S06]  /*1b470*/  UISETP.NE.AND UP0, UPT, UR8, 0x2, UPT ;  /* 0x000000020800788c */ /* 0x000fcc000bf05270 */
[----:B------:R-:W-:-:S13]  /*1b480*/  PLOP3.LUT P0, PT, PT, PT, UP0, 0x80, 0x0 ;  /* 0x000000000000781c */ /* 0x000fda0003f0f008 */
[----:B-1----:R-:W-:Y:S05]  /*1b490*/  @P0 BRA `(.L_x_555) ;  /* 0x0000000000040947 */ /* 0x002fea0003800000 */
[----:B------:R-:W-:Y:S01]  /*1b4a0*/  BPT.TRAP 0x1 ;  /* 0x000000040000795c */ /* 0x000fe20000300000 */
.L_x_555:
[----:B0-----:R-:W-:Y:S01]  /*1b4b0*/  IMAD R11, R5, 0x4, R0 ;  /* 0x00000004050b7824 */ /* 0x001fe200078e0200 */
[----:B------:R-:W-:Y:S01]  /*1b4c0*/  R2UR UR19, R3 ;  /* 0x00000000031372ca */ /* 0x000fe200000e0000 */
[----:B------:R-:W-:Y:S01]  /*1b4d0*/  VIADD R14, R14, 0xffffffff ;  /* 0xffffffff0e0e7836 */ /* 0x000fe20000000000 */
[----:B------:R-:W-:Y:S01]  /*1b4e0*/  R2UR UR9, R8 ;  /* 0x00000000080972ca */ /* 0x000fe200000e0000 */
[----:B------:R-:W-:Y:S01]  /*1b4f0*/  IMAD.SHL.U32 R11, R11, 0x1000, RZ ;  /* 0x000010000b0b7824 */ /* 0x000fe200078e00ff */
[----:B------:R-:W-:Y:S01]  /*1b500*/  UIADD3 UR14, UP0, UR24, 0xf0, URZ ;  /* 0x000000f0180e7890 */ /* 0x000fe2000ff1e03f */
[----:B------:R-:W-:Y:S01]  /*1b510*/  R2UR UR10, R12 ;  /* 0x000000000c0a72ca */ /* 0x000fe200000e0000 */
[----:B------:R-:W-:Y:S01]  /*1b520*/  UIADD3 UR28, UP1, UR24, 0x1f0, URZ ;  /* 0x000001f0181c7890 */ /* 0x000fe2000ff3e03f */
[----:B------:R-:W-:Y:S01]  /*1b530*/  IMAD R11, R11, 0x2, R16 ;  /* 0x000000020b0b7824 */ /* 0x000fe200078e0210 */
[C---:B------:R-:W-:Y:S01]  /*1b540*/  LEA R16, R5.reuse, R16, 0xf ;  /* 0x0000001005107211 */ /* 0x040fe200078e78ff */
[----:B------:R-:W-:Y:S01]  /*1b550*/  UIADD3.X UR15, URZ, UR25, URZ, UP0, !UPT ;  /* 0x000000193f0f7290 */ /* 0x000fe200087fe43f */
[----:B------:R-:W-:Y:S01]  /*1b560*/  R2UR UR12, R10 ;  /* 0x000000000a0c72ca */ /* 0x000fe200000e0000 */
[----:B------:R-:W-:Y:S01]  /*1b570*/  VIADD R5, R5, 0x1 ;  /* 0x0000000105057836 */ /* 0x000fe20000000000 */
[----:B------:R-:W-:Y:S01]  /*1b580*/  R2UR UR8, R11 ;  /* 0x000000000b0872ca */ /* 0x000fe200000e0000 */
[----:B------:R-:W-:Y:S01]  /*1b590*/  UIADD3.X UR29, URZ, UR25, URZ, UP1, !UPT ;  /* 0x000000193f1d7290 */ /* 0x000fe20008ffe43f */
[----:B------:R-:W-:Y:S01]  /*1b5a0*/  R2UR UR11, R16 ;  /* 0x00000000100b72ca */ /* 0x000fe200000e0000 */
[----:B------:R-:W-:Y:S01]  /*1b5b0*/  UMOV UR21, 0xf0000 ;  /* 0x000f000000157882 */ /* 0x000fe20000000000 */
[----:B------:R-:W-:Y:S01]  /*1b5c0*/  R2UR UR20, R2 ;  /* 0x00000000021472ca */ /* 0x000fe200000e0000 */
[----:B------:R-:W-:Y:S01]  /*1b5d0*/  UMOV UR16, 0x0 ;  /* 0x0000000000107882 */ /* 0x000fe20000000000 */
[----:B------:R-:W-:Y:S01]  /*1b5e0*/  ISETP.GT.AND P1, PT, R14, 0x1, PT ;  /* 0x000000010e00780c */ /* 0x000fe20003f24270 */
[----:B------:R-:W-:Y:S01]  /*1b5f0*/  UMOV UR17, 0x10000000 ;  /* 0x1000000000117882 */ /* 0x000fe20000000000 */
[----:B------:R-:W-:Y:S01]  /*1b600*/  ISETP.NE.AND P0, PT, R5, 0x3, PT ;  /* 0x000000030500780c */ /* 0x000fe20003f05270 */
[----:B------:R-:W-:-:S03]  /*1b610*/  VIADD R12, R12, 0x40 ;  /* 0x000000400c0c7836 */ /* 0x000fc60000000000 */
[----:B------:R-:W-:Y:S01]  /*1b620*/  SEL R11, RZ, 0x1, P0 ;  /* 0x00000001ff0b7807 */ /* 0x000fe20000000000 */
[----:B------:R-:W-:Y:S01]  /*1b630*/  UIADD3 UR8, UR8, 0x100, URZ ;  /* 0x0000010008087890 */ /* 0x000fe2000fffe03f */
[----:B------:R-:W-:Y:S01]  /*1b640*/  SEL R5, R5, RZ, P0 ;  /* 0x000000ff05057207 */ /* 0x000fe20000000000 */
[----:B------:R-:W-:Y:S01]  /*1b650*/  UIADD3 UR18, UR11, 0x18100, URZ ;  /* 0x000181000b127890 */ /* 0x000fe2000fffe03f */
[----:B------:R-:W-:Y:S02]  /*1b660*/  LOP3.LUT R4, R4, R11, RZ, 0x3c, !PT ;  /* 0x0000000b04047212 */ /* 0x000fe400078e3cff */
[----:B------:R-:W-:-:S04]  /*1b670*/  UMOV UR11, UR19 ;  /* 0x00000013000b7c82 */ /* 0x000fc80008000000 */
[----:B------:R0:W-:Y:S02]  /*1b680*/  UTMALDG.3D.MULTICAST [UR8], [UR14], UR21, desc[UR16] ;  /* 0x000010080e0073b4 */ /* 0x0001e40008011815 */
[----:B0-----:R-:W-:Y:S01]  /*1b690*/  UMOV UR8, UR18 ;  /* 0x0000001200087c82 */ /* 0x001fe20008000000 */
[----:B------:R-:W-:Y:S02]  /*1b6a0*/  UMOV UR11, UR20 ;  /* 0x00000014000b7c82 */ /* 0x000fe40008000000 */
[----:B------:R0:W-:Y:S02]  /*1b6b0*/  UTMALDG.3D [UR8], [UR28], desc[UR16] ;  /* 0x000010081c0075b4 */ /* 0x0001e40008011000 */
[----:B0-----:R-:W-:Y:S05]  /*1b6c0*/  @P1 BRA `(.L_x_556) ;  /* 0xfffffffc00341947 */ /* 0x001fea000383ffff */
.L_x_553:
[----:B------:R-:W-:Y:S05]  /*1b6d0*/  BSYNC B1 ;  /* 0x0000000000017941 */ /* 0x000fea0003800000 */
.L_x_552:
[----:B------:R-:W2:Y:S01]  /*1b6e0*/  LDL.LU R15, [R1+0x200] ;  /* 0x00020000010f7983 */ /* 0x000ea20000300800 */
[----:B------:R-:W-:Y:S02]  /*1b6f0*/  LOP3.LUT P0, RZ, R9, 0xff, RZ, 0xc0, !PT ;  /* 0x000000ff09ff7812 */ /* 0x000fe4000780c0ff */
[----:B------:R-:W-:Y:S01]  /*1b700*/  IADD3 R5, R6, UR7, RZ ;  /* 0x0000000706057c10 */ /* 0x000fe2000fffe0ff */
[----:B------:R-:W3:Y:S01]  /*1b710*/  LDL.LU R13, [R1+0x204] ;  /* 0x00020400010d7983 */ /* 0x000ee20000300800 */
[----:B------:R-:W-:Y:S01]  /*1b720*/  IMAD.U32 R2, RZ, RZ, UR7 ;  /* 0x00000007ff027e24 */ /* 0x000fe2000f8e00ff */
[----:B------:R-:W-:Y:S01]  /*1b730*/  ULDC.64 UR8, c[0x0][0x650] ;  /* 0x0001940000087ab9 */ /* 0x000fe20000000a00 */
[----:B------:R-:W-:Y:S01]  /*1b740*/  UISETP.GE.U32.AND UP0, UPT, UR7, 0x3, UPT ;  /* 0x000000030700788c */ /* 0x000fe2000bf06070 */
[----:B------:R-:W-:Y:S01]  /*1b750*/  BSSY B1, `(.L_x_557) ;  /* 0x0000073000017945 */ /* 0x000fe20003800000 */
[----:B------:R-:W-:Y:S02]  /*1b760*/  MOV R10, 0xffffffff ;  /* 0xffffffff000a7802 */ /* 0x000fe40000000f00 */
[----:B------:R-:W-:-:S02]  /*1b770*/  PRMT R9, RZ, 0x7610, R9 ;  /* 0x00007610ff097816 */ /* 0x000fc40000000009 */
[----:B------:R-:W-:Y:S01]  /*1b780*/  PLOP3.LUT P1, PT, PT, PT, UP0, 0x80, 0x0 ;  /* 0x000000000000781c */ /* 0x000fe20003f2f008 */
[----:B------:R-:W0:Y:S01]  /*1b790*/  @P0 S2R R0, SR_CgaCtaId ;  /* 0x0000000000000919 */ /* 0x000e220000008800 */
[----:B------:R-:W-:-:S04]  /*1b7a0*/  @P0 MOV R3, 0x400 ;  /* 0x0000040000030802 */ /* 0x000fc80000000f00 */
[----:B0-----:R-:W-:-:S04]  /*1b7b0*/  @P0 LEA R3, R0, R3, 0x18 ;  /* 0x0000000300030211 */ /* 0x001fc800078ec0ff */
[----:B------:R0:W-:Y:S01]  /*1b7c0*/  @P0 SYNCS.ARRIVE.TRANS64.A1T0 RZ, [R3+URZ+0x48], RZ ;  /* 0x000048ff03ff09a7 */ /* 0x0001e2000810003f */
[----:B------:R-:W-:-:S04]  /*1b7d0*/  ISETP.GT.U32.AND P0, PT, R5, 0x2, PT ;  /* 0x000000020500780c */ /* 0x000fc80003f04070 */
[----:B------:R-:W-:Y:S01]  /*1b7e0*/  ISETP.LT.U32.AND P0, PT, R2, 0x3, P0 ;  /* 0x000000030200780c */ /* 0x000fe20000701070 */
[----:B0-----:R-:W-:-:S03]  /*1b7f0*/  IMAD.WIDE.U32 R2, R5, -0x55555555, RZ ;  /* 0xaaaaaaab05027825 */ /* 0x001fc600078e00ff */
[----:B------:R-:W-:Y:S02]  /*1b800*/  SEL R2, RZ, 0x1, !P0 ;  /* 0x00000001ff027807 */ /* 0x000fe40004000000 */
[----:B------:R-:W-:Y:S01]  /*1b810*/  SHF.R.U32.HI R4, RZ, 0x1, R3 ;  /* 0x00000001ff047819 */ /* 0x000fe20000011603 */
[----:B------:R-:W-:Y:S01]  /*1b820*/  IMAD.MOV.U32 R3, RZ, RZ, -0x1 ;  /* 0xffffffffff037424 */ /* 0x000fe200078e00ff */
[----:B------:R-:W-:Y:S01]  /*1b830*/  LOP3.LUT R7, R7, R2, RZ, 0x3c, !PT ;  /* 0x0000000207077212 */ /* 0x000fe200078e3cff */
[----:B------:R-:W-:Y:S02]  /*1b840*/  IMAD.MOV.U32 R2, RZ, RZ, -0x1 ;  /* 0xffffffffff027424 */ /* 0x000fe400078e00ff */
[----:B------:R-:W-:Y:S01]  /*1b850*/  IMAD R6, R4, -0x3, R5 ;  /* 0xfffffffd04067824 */ /* 0x000fe200078e0205 */
[--C-:B------:R-:W-:Y:S02]  /*1b860*/  @P1 LOP3.LUT R7, R7, 0x1, R4.reuse, 0x78, !PT ;  /* 0x0000000107071812 */ /* 0x100fe400078e7804 */
[----:B------:R-:W-:-:S02]  /*1b870*/  PRMT R4, RZ, 0x7610, R4 ;  /* 0x00007610ff047816 */ /* 0x000fc40000000004 */
[----:B---3--:R-:W-:-:S04]  /*1b880*/  IADD3 R13, P0, R13, UR22, RZ ;  /* 0x000000160d0d7c10 */ /* 0x008fc8000ff1e0ff */
[----:B--2---:R-:W-:Y:S01]  /*1b890*/  IADD3.X R15, R15, UR13, RZ, P0, !PT ;  /* 0x0000000d0f0f7c10 */ /* 0x004fe200087fe4ff */
[----:B------:R0:W-:Y:S01]  /*1b8a0*/  STL [R1+0x204], R13 ;  /* 0x0002040d01007387 */ /* 0x0001e20000100800 */
[----:B------:R-:W-:-:S03]  /*1b8b0*/  ISETP.GE.U32.AND P0, PT, R13, UR8, PT ;  /* 0x000000080d007c0c */ /* 0x000fc6000bf06070 */
[----:B------:R0:W-:Y:S01]  /*1b8c0*/  STL [R1+0x200], R15 ;  /* 0x0002000f01007387 */ /* 0x0001e20000100800 */
[----:B------:R-:W-:-:S13]  /*1b8d0*/  ISETP.GE.U32.AND.EX P0, PT, R15, UR9, PT, P0 ;  /* 0x000000090f007c0c */ /* 0x000fda000bf06100 */
[----:B0-----:R-:W-:Y:S05]  /*1b8e0*/  @P0 BRA `(.L_x_558) ;  /* 0x0000000400640947 */ /* 0x001fea0003800000 */
[----:B------:R-:W0:Y:S01]  /*1b8f0*/  S2R R8, SR_CTAID.X ;  /* 0x0000000000087919 */ /* 0x000e220000002500 */
[----:B------:R-:W-:Y:S01]  /*1b900*/  ULDC UR8, c[0x0][0x150] ;  /* 0x0000540000087ab9 */ /* 0x000fe20000000800 */
[----:B------:R-:W1:Y:S01]  /*1b910*/  LDC R3, c[0x0][0x144] ;  /* 0x00005100ff037b82 */ /* 0x000e620000000800 */
[----:B------:R-:W-:Y:S01]  /*1b920*/  UISETP.NE.AND UP0, UPT, UR45, URZ, UPT ;  /* 0x0000003f2d00728c */ /* 0x000fe2000bf05270 */
[----:B------:R-:W2:Y:S01]  /*1b930*/  S2R R5, SR_CTAID.Y ;  /* 0x0000000000057919 */ /* 0x000ea20000002600 */
[----:B------:R-:W-:-:S04]  /*1b940*/  ULDC UR11, c[0x0][0x630] ;  /* 0x00018c00000b7ab9 */ /* 0x000fc80000000800 */
[----:B------:R-:W-:Y:S01]  /*1b950*/  PLOP3.LUT P0, PT, PT, PT, UP0, 0x80, 0x0 ;  /* 0x000000000000781c */ /* 0x000fe20003f0f008 */
[----:B------:R-:W3:Y:S01]  /*1b960*/  LDC R12, c[0x0][0x148] ;  /* 0x00005200ff0c7b82 */ /* 0x000ee20000000800 */
[----:B0-----:R-:W-:Y:S02]  /*1b970*/  I2FP.F32.U32 R2, R8 ;  /* 0x0000000800027245 */ /* 0x001fe40000201000 */
[----:B--2---:R-:W-:-:S03]  /*1b980*/  I2FP.F32.U32 R4, R5 ;  /* 0x0000000500047245 */ /* 0x004fc60000201000 */
[----:B------:R-:W-:Y:S01]  /*1b990*/  FMUL R2, R2, UR8 ;  /* 0x0000000802027c20 */ /* 0x000fe20008400000 */
[----:B------:R-:W-:Y:S02]  /*1b9a0*/  ULDC UR8, c[0x0][0x154] ;  /* 0x0000550000087ab9 */ /* 0x000fe40000000800 */
[----:B------:R-:W-:Y:S01]  /*1b9b0*/  FMUL R10, R4, UR8 ;  /* 0x00000008040a7c20 */ /* 0x000fe20008400000 */
[----:B------:R-:W-:Y:S02]  /*1b9c0*/  ULDC.64 UR8, c[0x0][0x628] ;  /* 0x00018a0000087ab9 */ /* 0x000fe40000000a00 */
[----:B------:R-:W0:Y:S08]  /*1b9d0*/  F2I.U32.TRUNC.NTZ R2, R2 ;  /* 0x0000000200027305 */ /* 0x000e30000020f000 */
[----:B------:R-:W2:Y:S01]  /*1b9e0*/  F2I.U32.TRUNC.NTZ R10, R10 ;  /* 0x0000000a000a7305 */ /* 0x000ea2000020f000 */
[----:B0-----:R-:W-:-:S02]  /*1b9f0*/  IMAD.MOV R4, RZ, RZ, -R2 ;  /* 0x000000ffff047224 */ /* 0x001fc400078e0a02 */
[----:B------:R-:W-:Y:S02]  /*1ba00*/  IMAD.MOV.U32 R2, RZ, RZ, R13 ;  /* 0x000000ffff027224 */ /* 0x000fe400078e000d */
[----:B-1----:R-:W-:Y:S02]  /*1ba10*/  IMAD R8, R3, R4, R8 ;  /* 0x0000000403087224 */ /* 0x002fe400078e0208 */
[----:B--2---:R-:W-:-:S04]  /*1ba20*/  IMAD.MOV R3, RZ, RZ, -R10 ;  /* 0x000000ffff037224 */ /* 0x004fc800078e0a0a */
[----:B---3--:R-:W-:Y:S01]  /*1ba30*/  @P0 IMAD R8, R12, R3, R5 ;  /* 0x000000030c080224 */ /* 0x008fe200078e0205 */
[----:B------:R-:W-:Y:S02]  /*1ba40*/  ISETP.NE.U32.AND P0, PT, RZ, UR8, PT ;  /* 0x00000008ff007c0c */ /* 0x000fe4000bf05070 */
[----:B------:R-:W-:Y:S02]  /*1ba50*/  MOV R3, R15 ;  /* 0x0000000f00037202 */ /* 0x000fe40000000f00 */
[----:B------:R-:W-:-:S13]  /*1ba60*/  ISETP.NE.AND.EX P0, PT, RZ, UR9, PT, P0 ;  /* 0x00000009ff007c0c */ /* 0x000fda000bf05300 */
[----:B------:R-:W-:Y:S05]  /*1ba70*/  @!P0 BRA `(.L_x_559) ;  /* 0x0000000000288947 */ /* 0x000fea0003800000 */
[----:B------:R-:W-:Y:S02]  /*1ba80*/  ULDC UR10, c[0x0][0x634] ;  /* 0x00018d00000a7ab9 */ /* 0x000fe40000000800 */
[----:B------:R-:W-:-:S05]  /*1ba90*/  IADD3 R3, P0, R13, UR10, RZ ;  /* 0x0000000a0d037c10 */ /* 0x000fca000ff1e0ff */
[----:B------:R-:W-:-:S04]  /*1baa0*/  IMAD.X R11, RZ, RZ, R15, P0 ;  /* 0x000000ffff0b7224 */ /* 0x000fc800000e060f */
[----:B------:R-:W-:-:S04]  /*1bab0*/  IMAD.WIDE.U32 R4, R11, UR8, RZ ;  /* 0x000000080b047c25 */ /* 0x000fc8000f8e00ff */
[----:B------:R-:W-:-:S04]  /*1bac0*/  IMAD.WIDE.U32 R4, P0, R3, UR9, R4 ;  /* 0x0000000903047c25 */ /* 0x000fc8000f800004 */
[----:B------:R-:W-:-:S04]  /*1bad0*/  IMAD.WIDE.U32 R2, R3, UR8, RZ ;  /* 0x0000000803027c25 */ /* 0x000fc8000f8e00ff */
[----:B------:R-:W-:Y:S01]  /*1bae0*/  IMAD.MOV.U32 R2, RZ, RZ, R5 ;  /* 0x000000ffff027224 */ /* 0x000fe200078e0005 */
[----:B------:R-:W-:Y:S01]  /*1baf0*/  IADD3 RZ, P1, R3, R4, RZ ;  /* 0x0000000403ff7210 */ /* 0x000fe20007f3e0ff */
[----:B------:R-:W-:-:S04]  /*1bb00*/  IMAD.X R3, RZ, RZ, RZ, P0 ;  /* 0x000000ffff037224 */ /* 0x000fc800000e06ff */
[----:B------:R-:W-:-:S08]  /*1bb10*/  IMAD.WIDE.U32.X R2, R11, UR9, R2, P1 ;  /* 0x000000090b027c25 */ /* 0x000fd000088e0402 */
.L_x_559:
[--C-:B------:R-:W-:Y:S01]  /*1bb20*/  SHF.R.U64 R10, R2, UR11, R3.reuse ;  /* 0x0000000b020a7c19 */ /* 0x100fe20008001203 */
[----:B------:R-:W-:Y:S01]  /*1bb30*/  ULDC.64 UR8, c[0x0][0x620] ;  /* 0x0001880000087ab9 */ /* 0x000fe20000000a00 */
[----:B------:R-:W-:Y:S01]  /*1bb40*/  SHF.R.U32.HI R2, RZ, UR11, R3 ;  /* 0x0000000bff027c19 */ /* 0x000fe20008011603 */
[----:B------:R-:W-:Y:S01]  /*1bb50*/  IMAD.MOV.U32 R3, RZ, RZ, R15 ;  /* 0x000000ffff037224 */ /* 0x000fe200078e000f */
[----:B------:R-:W-:Y:S01]  /*1bb60*/  IADD3 R11, P0, RZ, -R10, RZ ;  /* 0x8000000aff0b7210 */ /* 0x000fe20007f1e0ff */
[----:B------:R-:W-:-:S03]  /*1bb70*/  ULDC.64 UR10, c[0x0][0x640] ;  /* 0x00019000000a7ab9 */ /* 0x000fc60000000a00 */
[----:B------:R-:W-:Y:S02]  /*1bb80*/  IADD3.X R2, RZ, ~R2, RZ, P0, !PT ;  /* 0x80000002ff027210 */ /* 0x000fe400007fe4ff */
[----:B------:R-:W-:-:S03]  /*1bb90*/  ISETP.NE.U32.AND P0, PT, RZ, UR10, PT ;  /* 0x0000000aff007c0c */ /* 0x000fc6000bf05070 */
[----:B------:R-:W-:Y:S01]  /*1bba0*/  IMAD R2, R2, UR8, RZ ;  /* 0x0000000802027c24 */ /* 0x000fe2000f8e02ff */
[----:B------:R-:W-:-:S03]  /*1bbb0*/  ISETP.NE.AND.EX P0, PT, RZ, UR11, PT, P0 ;  /* 0x0000000bff007c0c */ /* 0x000fc6000bf05300 */
[----:B------:R-:W-:Y:S02]  /*1bbc0*/  IMAD R5, R11, UR9, R2 ;  /* 0x000000090b057c24 */ /* 0x000fe4000f8e0202 */
[----:B------:R-:W-:-:S04]  /*1bbd0*/  IMAD.MOV.U32 R2, RZ, RZ, R13 ;  /* 0x000000ffff027224 */ /* 0x000fc800078e000d */
[----:B------:R-:W-:Y:S01]  /*1bbe0*/  IMAD.WIDE.U32 R2, R11, UR8, R2 ;  /* 0x000000080b027c25 */ /* 0x000fe2000f8e0002 */
[----:B------:R-:W-:-:S03]  /*1bbf0*/  ULDC UR8, c[0x0][0x618] ;  /* 0x0001860000087ab9 */ /* 0x000fc60000000800 */
[----:B------:R-:W-:-:S05]  /*1bc00*/  IMAD.IADD R3, R3, 0x1, R5 ;  /* 0x0000000103037824 */ /* 0x000fca00078e0205 */
[--C-:B------:R-:W-:Y:S02]  /*1bc10*/  SHF.R.U64 R11, R2, UR8, R3.reuse ;  /* 0x00000008020b7c19 */ /* 0x100fe40008001203 */
[----:B------:R-:W-:Y:S01]  /*1bc20*/  SHF.R.U32.HI R2, RZ, UR8, R3 ;  /* 0x00000008ff027c19 */ /* 0x000fe20008011603 */
[----:B------:R-:W-:-:S03]  /*1bc30*/  ULDC UR8, c[0x0][0x608] ;  /* 0x0001820000087ab9 */ /* 0x000fc60000000800 */
[--C-:B------:R-:W-:Y:S02]  /*1bc40*/  SHF.R.U32.HI R3, RZ, UR8, R2.reuse ;  /* 0x00000008ff037c19 */ /* 0x100fe40008011602 */
[----:B------:R-:W-:Y:S01]  /*1bc50*/  SHF.R.U64 R12, R11, UR8, R2 ;  /* 0x000000080b0c7c19 */ /* 0x000fe20008001202 */
[----:B------:R-:W-:Y:S02]  /*1bc60*/  ULDC UR8, c[0x0][0x658] ;  /* 0x0001960000087ab9 */ /* 0x000fe40000000800 */
[--C-:B------:R-:W-:Y:S02]  /*1bc70*/  SHF.R.U32.HI R15, RZ, UR8, R3.reuse ;  /* 0x00000008ff0f7c19 */ /* 0x100fe40008011603 */
[----:B------:R-:W-:-:S03]  /*1bc80*/  SHF.R.U64 R13, R12, UR8, R3 ;  /* 0x000000080c0d7c19 */ /* 0x000fc60008001203 */
[----:B------:R-:W-:Y:S01]  /*1bc90*/  IMAD.MOV.U32 R3, RZ, RZ, R15 ;  /* 0x000000ffff037224 */ /* 0x000fe200078e000f */
[----:B------:R-:W-:Y:S01]  /*1bca0*/  MOV R2, R13 ;  /* 0x0000000d00027202 */ /* 0x000fe20000000f00 */
[----:B------:R-:W-:Y:S06]  /*1bcb0*/  @!P0 BRA `(.L_x_560) ;  /* 0x0000000000288947 */ /* 0x000fec0003800000 */
[----:B------:R-:W-:Y:S02]  /*1bcc0*/  ULDC UR8, c[0x0][0x64c] ;  /* 0x0001930000087ab9 */ /* 0x000fe40000000800 */
[----:B------:R-:W-:-:S05]  /*1bcd0*/  IADD3 R3, P0, R13, UR8, RZ ;  /* 0x000000080d037c10 */ /* 0x000fca000ff1e0ff */
[----:B------:R-:W-:-:S04]  /*1bce0*/  IMAD.X R15, RZ, RZ, R15, P0 ;  /* 0x000000ffff0f7224 */ /* 0x000fc800000e060f */
[----:B------:R-:W-:-:S04]  /*1bcf0*/  IMAD.WIDE.U32 R4, R15, UR10, RZ ;  /* 0x0000000a0f047c25 */ /* 0x000fc8000f8e00ff */
[----:B------:R-:W-:-:S04]  /*1bd00*/  IMAD.WIDE.U32 R4, P0, R3, UR11, R4 ;  /* 0x0000000b03047c25 */ /* 0x000fc8000f800004 */
[----:B------:R-:W-:Y:S01]  /*1bd10*/  IMAD.WIDE.U32 R2, R3, UR10, RZ ;  /* 0x0000000a03027c25 */ /* 0x000fe2000f8e00ff */
[----:B------:R-:W-:-:S04]  /*1bd20*/  MOV R2, R5 ;  /* 0x0000000500027202 */ /* 0x000fc80000000f00 */
[----:B------:R-:W-:Y:S01]  /*1bd30*/  IADD3 RZ, P1, R3, R4, RZ ;  /* 0x0000000403ff7210 */ /* 0x000fe20007f3e0ff */
[----:B------:R-:W-:-:S04]  /*1bd40*/  IMAD.X R3, RZ, RZ, RZ, P0 ;  /* 0x000000ffff037224 */ /* 0x000fc800000e06ff */
[----:B------:R-:W-:-:S08]  /*1bd50*/  IMAD.WIDE.U32.X R2, R15, UR11, R2, P1 ;  /* 0x0000000b0f027c25 */ /* 0x000fd000088e0402 */
.L_x_560:
[----:B------:R-:W-:Y:S01]  /*1bd60*/  ULDC UR8, c[0x0][0x648] ;  /* 0x0001920000087ab9 */ /* 0x000fe20000000800 */
[----:B------:R-:W-:Y:S01]  /*1bd70*/  LOP3.LUT R12, R12, UR6, RZ, 0xc0, !PT ;  /* 0x000000060c0c7c12 */ /* 0x000fe2000f8ec0ff */
[----:B------:R-:W-:Y:S01]  /*1bd80*/  UISETP.NE.AND UP0, UPT, UR45, URZ, UPT ;  /* 0x0000003f2d00728c */ /* 0x000fe2000bf05270 */
[----:B------:R-:W-:Y:S01]  /*1bd90*/  SHF.R.U64 R3, R2, UR8, R3 ;  /* 0x0000000802037c19 */ /* 0x000fe20008001203 */
[----:B------:R-:W-:Y:S01]  /*1bda0*/  ULDC UR8, c[0x0][0x638] ;  /* 0x00018e0000087ab9 */ /* 0x000fe20000000800 */
[----:B------:R-:W-:-:S03]  /*1bdb0*/  IMAD.MOV.U32 R4, RZ, RZ, 0x1 ;  /* 0x00000001ff047424 */ /* 0x000fc600078e00ff */
[----:B------:R-:W-:Y:S01]  /*1bdc0*/  IMAD.MOV R2, RZ, RZ, -R3 ;  /* 0x000000ffff027224 */ /* 0x000fe200078e0a03 */
[----:B------:R-:W-:Y:S01]  /*1bdd0*/  PLOP3.LUT P0, PT, PT, PT, UP0, 0x40, 0x0 ;  /* 0x000000000000781c */ /* 0x000fe20003f0e808 */
[----:B------:R-:W-:Y:S01]  /*1bde0*/  IMAD R5, R3, UR5, R12 ;  /* 0x0000000503057c24 */ /* 0x000fe2000f8e020c */
[----:B------:R-:W-:Y:S01]  /*1bdf0*/  PLOP3.LUT P1, PT, PT, PT, UP0, 0x40, 0x0 ;  /* 0x000000000000781c */ /* 0x000fe20003f2e808 */
[----:B------:R-:W-:Y:S01]  /*1be00*/  IMAD R13, R2, UR8, R13 ;  /* 0x00000008020d7c24 */ /* 0x000fe2000f8e020d */
[----:B------:R-:W-:Y:S01]  /*1be10*/  ULDC UR8, c[0x0][0x610] ;  /* 0x0001840000087ab9 */ /* 0x000fe20000000800 */
[----:B------:R-:W-:Y:S01]  /*1be20*/  LOP3.LUT R2, R11, UR4, RZ, 0xc0, !PT ;  /* 0x000000040b027c12 */ /* 0x000fe2000f8ec0ff */
[----:B------:R-:W-:Y:S01]  /*1be30*/  IMAD R8, R5, UR8, R8 ;  /* 0x0000000805087c24 */ /* 0x000fe2000f8e0208 */
[----:B------:R-:W-:-:S03]  /*1be40*/  ULDC UR8, c[0x0][0x600] ;  /* 0x0001800000087ab9 */ /* 0x000fc60000000800 */
[----:B------:R-:W-:-:S05]  /*1be50*/  IMAD R13, R13, UR8, R2 ;  /* 0x000000080d0d7c24 */ /* 0x000fca000f8e0202 */
[----:B------:R-:W-:Y:S02]  /*1be60*/  SEL R2, R13, R8, P0 ;  /* 0x000000080d027207 */ /* 0x000fe40000000000 */
[----:B------:R-:W-:-:S07]  /*1be70*/  SEL R3, R8, R13, P1 ;  /* 0x0000000d08037207 */ /* 0x000fce0000800000 */
.L_x_558:
[----:B------:R-:W-:Y:S05]  /*1be80*/  BSYNC B1 ;  /* 0x0000000000017941 */ /* 0x000fea0003800000 */
.L_x_557:
[----:B------:R-:W-:-:S13]  /*1be90*/  LOP3.LUT P0, RZ, R4, 0xff, RZ, 0xc0, !PT ;  /* 0x000000ff04ff7812 */ /* 0x000fda000780c0ff */
[----:B------:R-:W-:Y:S05]  /*1bea0*/  @P0 BRA `(.L_x_561) ;  /* 0xfffffff400040947 */ /* 0x000fea000383ffff */
[----:B------:R-:W-:Y:S05]  /*1beb0*/  BSYNC B0 ;  /* 0x0000000000007941 */ /* 0x000fea0003800000 */
.L_x_550:
[----:B------:R-:W-:-:S03]  /*1bec0*/  UMOV UR8, 0xffffffff ;  /* 0xffffffff00087882 */ /* 0x000fc60000000000 */
[----:B------:R-:W-:Y:S05]  /*1bed0*/  BRA.DIV UR8, `(.L_x_562) ;  /* 0x0000000208f47947 */ /* 0x000fea000b800000 */
[----:B------:R-:W-:-:S13]  /*1bee0*/  ELECT P6, URZ, PT ;  /* 0x00000000003f782f */ /* 0x000fda00038c0000 */
.L_x_575:
[----:B------:R-:W-:Y:S04]  /*1bef0*/  BSSY B0, `(.L_x_563) ;  /* 0x0000023000007945 */ /* 0x000fe80003800000 */
[----:B------:R-:W-:Y:S05]  /*1bf00*/  @!P6 BRA `(.L_x_564) ;  /* 0x000000000084e947 */ /* 0x000fea0003800000 */
[----:B------:R-:W-:-:S04]  /*1bf10*/  ULOP3.LUT UR8, UR40, 0x2, URZ, 0xfc, !UPT ;  /* 0x0000000228087892 */ /* 0x000fc8000f8efc3f */
[----:B------:R-:W-:-:S06]  /*1bf20*/  UISETP.NE.AND UP0, UPT, UR8, 0x3, UPT ;  /* 0x000000030800788c */ /* 0x000fcc000bf05270 */
[----:B------:R-:W-:-:S13]  /*1bf30*/  PLOP3.LUT P0, PT, PT, PT, UP0, 0x80, 0x0 ;  /* 0x000000000000781c */ /* 0x000fda0003f0f008 */
[----:B------:R-:W-:Y:S05]  /*1bf40*/  @!P0 BRA `(.L_x_565) ;  /* 0x0000000000048947 */ /* 0x000fea0003800000 */
[----:B------:R-:W-:Y:S01]  /*1bf50*/  BPT.TRAP 0x1 ;  /* 0x000000040000795c */ /* 0x000fe20000300000 */
.L_x_565:
[----:B------:R-:W0:Y:S01]  /*1bf60*/  S2R R3, SR_CgaCtaId ;  /* 0x0000000000037919 */ /* 0x000e220000008800 */
[----:B------:R-:W-:-:S04]  /*1bf70*/  MOV R0, 0x400 ;  /* 0x0000040000007802 */ /* 0x000fc80000000f00 */
[----:B0-----:R-:W-:Y:S02]  /*1bf80*/  LEA R3, R3, R0, 0x18 ;  /* 0x0000000003037211 */ /* 0x001fe400078ec0ff */
[----:B------:R-:W-:-:S03]  /*1bf90*/  SHF.L.U32 R0, R7, 0x1f, RZ ;  /* 0x0000001f07007819 */ /* 0x000fc600000006ff */
[----:B------:R-:W-:-:S05]  /*1bfa0*/  VIADD R3, R3, 0x18 ;  /* 0x0000001803037836 */ /* 0x000fca0000000000 */
[----:B------:R-:W-:-:S04]  /*1bfb0*/  LEA R5, R6, R3, 0x3 ;  /* 0x0000000306057211 */ /* 0x000fc800078e18ff */
[----:B------:R-:W0:Y:S02]  /*1bfc0*/  SYNCS.PHASECHK.TRANS64.TRYWAIT P0, [R5+URZ], R0 ;  /* 0x00000000050075a7 */ /* 0x000e24000800017f */
[----:B0-----:R-:W-:Y:S05]  /*1bfd0*/  @!P0 BRA `(.L_x_566) ;  /* 0x0000000000d48947 */ /* 0x001fea0003800000 */
.L_x_576:
[----:B------:R-:W-:-:S05]  /*1bfe0*/  VIADD R6, R6, 0x1 ;  /* 0x0000000106067836 */ /* 0x000fca0000000000 */
[----:B------:R-:W-:-:S04]  /*1bff0*/  ISETP.NE.AND P0, PT, R6, 0x3, PT ;  /* 0x000000030600780c */ /* 0x000fc80003f05270 */
[----:B0-----:R-:W-:Y:S02]  /*1c000*/  SEL R0, RZ, 0x1, P0 ;  /* 0x00000001ff007807 */ /* 0x001fe40000000000 */
[----:B------:R-:W-:Y:S02]  /*1c010*/  SEL R6, R6, RZ, P0 ;  /* 0x000000ff06067207 */ /* 0x000fe40000000000 */
[----:B------:R-:W-:-:S03]  /*1c020*/  LOP3.LUT R7, R7, R0, RZ, 0x3c, !PT ;  /* 0x0000000007077212 */ /* 0x000fc600078e3cff */
[----:B------:R-:W-:Y:S01]  /*1c030*/  IMAD R5, R6, 0x8, R3 ;  /* 0x0000000806057824 */ /* 0x000fe200078e0203 */
[----:B------:R-:W-:-:S04]  /*1c040*/  SHF.L.U32 R0, R7, 0x1f, RZ ;  /* 0x0000001f07007819 */ /* 0x000fc800000006ff */
[----:B------:R-:W0:Y:S02]  /*1c050*/  SYNCS.PHASECHK.TRANS64.TRYWAIT P0, [R5+URZ], R0 ;  /* 0x00000000050075a7 */ /* 0x000e24000800017f */
[----:B0-----:R-:W-:Y:S05]  /*1c060*/  @!P0 BRA `(.L_x_567) ;  /* 0x0000000000c48947 */ /* 0x001fea0003800000 */
.L_x_577:
[----:B0-----:R-:W-:-:S05]  /*1c070*/  VIADD R0, R6, 0x1 ;  /* 0x0000000106007836 */ /* 0x001fca0000000000 */
[----:B------:R-:W-:-:S04]  /*1c080*/  ISETP.NE.AND P0, PT, R0, 0x3, PT ;  /* 0x000000030000780c */ /* 0x000fc80003f05270 */
[----:B------:R-:W-:Y:S02]  /*1c090*/  SEL R2, RZ, 0x1, P0 ;  /* 0x00000001ff027807 */ /* 0x000fe40000000000 */
[----:B------:R-:W-:Y:S02]  /*1c0a0*/  SEL R0, R0, RZ, P0 ;  /* 0x000000ff00007207 */ /* 0x000fe40000000000 */
[----:B------:R-:W-:Y:S02]  /*1c0b0*/  LOP3.LUT R2, R7, R2, RZ, 0x3c, !PT ;  /* 0x0000000207027212 */ /* 0x000fe400078e3cff */
[----:B------:R-:W-:Y:S02]  /*1c0c0*/  LEA R3, R0, R3, 0x3 ;  /* 0x0000000300037211 */ /* 0x000fe400078e18ff */
[----:B------:R-:W-:-:S07]  /*1c0d0*/  SHF.L.U32 R0, R2, 0x1f, RZ ;  /* 0x0000001f02007819 */ /* 0x000fce00000006ff */
.L_x_568:
[----:B0-----:R0:W1:Y:S02]  /*1c0e0*/  SYNCS.PHASECHK.TRANS64.TRYWAIT P0, [R3+URZ], R0 ;  /* 0x00000000030075a7 */ /* 0x001064000800017f */
[----:B-1----:R-:W-:Y:S05]  /*1c0f0*/  @!P0 NANOSLEEP.SYNCS 0x989680 ;  /* 0x009896800000895d */ /* 0x002fea0003900000 */
[----:B------:R-:W1:Y:S02]  /*1c100*/  @!P0 SYNCS.PHASECHK.TRANS64 P0, [R3+URZ], R0 ;  /* 0x00000000030085a7 */ /* 0x000e64000800007f */
[----:B-1----:R-:W-:Y:S05]  /*1c110*/  @!P0 BRA `(.L_x_568) ;  /* 0xfffffffc00f08947 */ /* 0x002fea000383ffff */
.L_x_564:
[----:B------:R-:W-:Y:S05]  /*1c120*/  BSYNC B0 ;  /* 0x0000000000007941 */ /* 0x000fea0003800000 */
.L_x_563:
[----:B------:R-:W-:Y:S05]  /*1c130*/  EXIT ;  /* 0x000000000000794d */ /* 0x000fea0003800000 */
.L_x_21:
[----:B-1----:R1:W2:Y:S02]  /*1c140*/  SYNCS.PHASECHK.TRANS64.TRYWAIT P1, [R4+URZ], R3 ;  /* 0x00000003040075a7 */ /* 0x0022a4000802017f */
[----:B--2---:R-:W-:Y:S05]  /*1c150*/  @!P1 NANOSLEEP.SYNCS 0x989680 ;  /* 0x009896800000995d */ /* 0x004fea0003900000 */
[----:B------:R-:W2:Y:S02]  /*1c160*/  @!P1 SYNCS.PHASECHK.TRANS64 P1, [R4+URZ], R3 ;  /* 0x00000003040095a7 */ /* 0x000ea4000802007f */
[----:B--2---:R-:W-:Y:S05]  /*1c170*/  @!P1 BRA `(.L_x_21) ;  /* 0xfffffffc00f09947 */ /* 0x004fea000383ffff */
[----:B------:R-:W-:Y:S05]  /*1c180*/  BRA `(.L_x_20) ;  /* 0xfffffe5400387947 */ /* 0x000fea000383ffff */
.L_x_26:
[----:B-1----:R1:W2:Y:S02]  /*1c190*/  SYNCS.PHASECHK.TRANS64.TRYWAIT P1, [R4+URZ], R5 ;  /* 0x00000005040075a7 */ /* 0x0022a4000802017f */
[----:B--2---:R-:W-:Y:S05]  /*1c1a0*/  @!P1 NANOSLEEP.SYNCS 0x989680 ;  /* 0x009896800000995d */ /* 0x004fea0003900000 */
[----:B------:R-:W2:Y:S02]  /*1c1b0*/  @!P1 SYNCS.PHASECHK.TRANS64 P1, [R4+URZ], R5 ;  /* 0x00000005040095a7 */ /* 0x000ea4000802007f */
[----:B--2---:R-:W-:Y:S05]  /*1c1c0*/  @!P1 BRA `(.L_x_26) ;  /* 0xfffffffc00f09947 */ /* 0x004fea000383ffff */
[----:B------:R-:W-:Y:S05]  /*1c1d0*/  BRA `(.L_x_25) ;  /* 0xfffffe8800c87947 */ /* 0x000fea000383ffff */
.L_x_551:
[----:B------:R-:W-:Y:S01]  /*1c1e0*/  BSSY B1, `(.L_x_569) ;  /* 0x0000006000017945 */ /* 0x000fe20003800000 */
[----:B------:R-:W-:-:S07]  /*1c1f0*/  IMAD.MOV.U32 R15, RZ, RZ, -0x1 ;  /* 0xffffffffff0f7424 */ /* 0x000fce00078e00ff */
[----:B------:R-:W-:Y:S05]  /*1c200*/  WARPSYNC.COLLECTIVE R15, `(.L_x_570) ;  /* 0x000000000f0c7348 */ /* 0x000fea0003c00000 */
[----:B------:R-:W-:Y:S02]  /*1c210*/  ELECT P6, UR62, PT ;  /* 0x00000000003e782f */ /* 0x000fe400038c0000 */
[----:B------:R-:W-:Y:S01]  /*1c220*/  MOV R14, UR62 ;  /* 0x0000003e000e7c02 */ /* 0x000fe20008000f00 */
[----:B------:R-:W-:Y:S10]  /*1c230*/  ENDCOLLECTIVE ;  /* 0x000000000000791b */ /* 0x000ff40003800000 */
.L_x_570:
[----:B------:R-:W-:Y:S05]  /*1c240*/  BSYNC B1 ;  /* 0x0000000000017941 */ /* 0x000fea0003800000 */
.L_x_569:
[----:B------:R-:W-:Y:S05]  /*1c250*/  BRA `(.L_x_571) ;  /* 0xfffffff000247947 */ /* 0x000fea000383ffff */
.L_x_554:
[----:B0-----:R0:W2:Y:S02]  /*1c260*/  SYNCS.PHASECHK.TRANS64.TRYWAIT P0, [R8+URZ+0x18], R11 ;  /* 0x0000180b080075a7 */ /* 0x0010a4000800017f */
[----:B--2---:R-:W-:Y:S05]  /*1c270*/  @!P0 NANOSLEEP.SYNCS 0x989680 ;  /* 0x009896800000895d */ /* 0x004fea0003900000 */
[----:B------:R-:W2:Y:S02]  /*1c280*/  @!P0 SYNCS.PHASECHK.TRANS64 P0, [R8+URZ+0x18], R11 ;  /* 0x0000180b080085a7 */ /* 0x000ea4000800007f */
[----:B--2---:R-:W-:Y:S05]  /*1c290*/  @!P0 BRA `(.L_x_554) ;  /* 0xfffffffc00f08947 */ /* 0x004fea000383ffff */
[----:B------:R-:W-:Y:S05]  /*1c2a0*/  BRA `(.L_x_572) ;  /* 0xfffffff000687947 */ /* 0x000fea000383ffff */
.L_x_562:
[----:B------:R-:W-:Y:S01]  /*1c2b0*/  BSSY B0, `(.L_x_573) ;  /* 0x0000006000007945 */ /* 0x000fe20003800000 */
[----:B------:R-:W-:-:S07]  /*1c2c0*/  IMAD.MOV.U32 R15, RZ, RZ, -0x1 ;  /* 0xffffffffff0f7424 */ /* 0x000fce00078e00ff */
[----:B------:R-:W-:Y:S05]  /*1c2d0*/  WARPSYNC.COLLECTIVE R15, `(.L_x_574) ;  /* 0x000000000f0c7348 */ /* 0x000fea0003c00000 */
[----:B------:R-:W-:Y:S02]  /*1c2e0*/  ELECT P6, UR62, PT ;  /* 0x00000000003e782f */ /* 0x000fe400038c0000 */
[----:B------:R-:W-:Y:S01]  /*1c2f0*/  MOV R14, UR62 ;  /* 0x0000003e000e7c02 */ /* 0x000fe20008000f00 */
[----:B------:R-:W-:Y:S10]  /*1c300*/  ENDCOLLECTIVE ;  /* 0x000000000000791b */ /* 0x000ff40003800000 */
.L_x_574:
[----:B------:R-:W-:Y:S05]  /*1c310*/  BSYNC B0 ;  /* 0x0000000000007941 */ /* 0x000fea0003800000 */
.L_x_573:
[----:B------:R-:W-:Y:S05]  /*1c320*/  BRA `(.L_x_575) ;  /* 0xfffffff800f07947 */ /* 0x000fea000383ffff */
.L_x_566:
[----:B0-----:R0:W1:Y:S02]  /*1c330*/  SYNCS.PHASECHK.TRANS64.TRYWAIT P0, [R5+URZ], R0 ;  /* 0x00000000050075a7 */ /* 0x001064000800017f */
[----:B-1----:R-:W-:Y:S05]  /*1c340*/  @!P0 NANOSLEEP.SYNCS 0x989680 ;  /* 0x009896800000895d */ /* 0x002fea0003900000 */
[----:B------:R-:W1:Y:S02]  /*1c350*/  @!P0 SYNCS.PHASECHK.TRANS64 P0, [R5+URZ], R0 ;  /* 0x00000000050085a7 */ /* 0x000e64000800007f */
[----:B-1----:R-:W-:Y:S05]  /*1c360*/  @!P0 BRA `(.L_x_566) ;  /* 0xfffffffc00f08947 */ /* 0x002fea000383ffff */
[----:B------:R-:W-:Y:S05]  /*1c370*/  BRA `(.L_x_576) ;  /* 0xfffffffc00187947 */ /* 0x000fea000383ffff */
.L_x_567:
[----:B0-----:R0:W1:Y:S02]  /*1c380*/  SYNCS.PHASECHK.TRANS64.TRYWAIT P0, [R5+URZ], R0 ;  /* 0x00000000050075a7 */ /* 0x001064000800017f */
[----:B-1----:R-:W-:Y:S05]  /*1c390*/  @!P0 NANOSLEEP.SYNCS 0x989680 ;  /* 0x009896800000895d */ /* 0x002fea0003900000 */
[----:B------:R-:W1:Y:S02]  /*1c3a0*/  @!P0 SYNCS.PHASECHK.TRANS64 P0, [R5+URZ], R0 ;  /* 0x00000000050085a7 */ /* 0x000e64000800007f */
[----:B-1----:R-:W-:Y:S05]  /*1c3b0*/  @!P0 BRA `(.L_x_567) ;  /* 0xfffffffc00f08947 */ /* 0x002fea000383ffff */
[----:B------:R-:W-:Y:S05]  /*1c3c0*/  BRA `(.L_x_577) ;  /* 0xfffffffc00287947 */ /* 0x000fea000383ffff */
.L_x_578:
[----:B------:R-:W-:-:S00]  /*1c3d0*/  BRA `(.L_x_578) ;  /* 0xfffffffc00fc7947 */ /* 0x000fc0000383ffff */
[----:B------:R-:W-:-:S00]  /*1c3e0*/  NOP ;  /* 0x0000000000007918 */ /* 0x000fc00000000000 */
        /* <DEDUP_REMOVED lines=9> */
.L_x_579:


//--------------------- .nv.global.init           --------------------------
	.section	.nv.global.init,"aw",@progbits
.nv.global.init:
	.type		$str$22,@object
	.size		$str$22,($str$23 - $str$22)
$str$22:
        /*0000*/ 	.byte	0x6b, 0x5f, 0x74, 0x69, 0x6c, 0x65, 0x5f, 0x63, 0x6f, 0x75, 0x6e, 0x74, 0x20, 0x3e, 0x3d, 0x20
        /*0010*/ 	.byte	0x31, 0x00
	.type		$str$23,@object
	.size		$str$23,(__unnamed_1 - $str$23)
$str$23:
        /*0012*/ 	.byte	0x2f, 0x74, 0x6d, 0x70, 0x2f, 0x63, 0x75, 0x74, 0x6c, 0x61, 0x73, 0x73, 0x5f, 0x73, 0x77, 0x65
        /*0022*/ 	.byte	0x65, 0x70, 0x5f, 0x73, 0x72, 0x63, 0x2f, 0x69, 0x6e, 0x63, 0x6c, 0x75, 0x64, 0x65, 0x2f, 0x63
        /*0032*/ 	.byte	0x75, 0x74, 0x6c, 0x61, 0x73, 0x73, 0x2f, 0x67, 0x65, 0x6d, 0x6d, 0x2f, 0x63, 0x6f, 0x6c, 0x6c
        /*0042*/ 	.byte	0x65, 0x63, 0x74, 0x69, 0x76, 0x65, 0x2f, 0x73, 0x6d, 0x39, 0x30, 0x5f, 0x6d, 0x6d, 0x61, 0x5f
        /*0052*/ 	.byte	0x74, 0x6d, 0x61, 0x5f, 0x67, 0x6d, 0x6d, 0x61, 0x5f, 0x73, 0x73, 0x5f, 0x77, 0x61, 0x72, 0x70
        /*0062*/ 	.byte	0x73, 0x70, 0x65, 0x63, 0x69, 0x61, 0x6c, 0x69, 0x7a, 0x65, 0x64, 0x2e, 0x68, 0x70, 0x70, 0x00
	.type		__unnamed_1,@object
	.size		__unnamed_1,(.L_0 - __unnamed_1)
__unnamed_1:
        /* <DEDUP_REMOVED lines=182> */
        /*0bd2*/ 	.byte	0x5d, 0x00
.L_0:


//--------------------- .nv.shared._ZN7cutlass13device_kernelINS_4gemm6kernel13GemmUniversalIN4cute5tupleIJiiiiEEENS1_10collective13CollectiveMmaINS1_34MainloopSm90TmaGmmaWarpSpecializedILi3ENS5_IJNS4_1CILi1EEENSA_ILi4EEESB_EEENS1_35KernelTmaWarpSpecializedCooperativeEEENS5_IJNSA_ILi256EEESG_NSA_ILi64EEEEEENS_10bfloat16_tENS5_IJlSB_lEEESJ_SK_NS4_8TiledMMAINS4_8MMA_AtomIJNS4_4SM904GMMA28MMA_64x256x16_F32BF16BF16_SSILNSO_5MajorE0ELSQ_0ELNSO_7ScaleInE1ELSR_1EEEEEENS4_6LayoutINS5_IJNSA_ILi2EEESB_SB_EEENS5_IJSB_NSA_ILi0EEESX_EEEEENS5_IJNS4_10UnderscoreES10_S10_EEEEENS4_23SM90_TMA_LOAD_MULTICASTENS4_14ComposedLayoutINS4_7SwizzleILi3ELi4ELi3EEENS4_18smem_ptr_flag_bitsILi16EEENSU_INS5_IJNSA_ILi8EEESH_EEENS5_IJSH_SB_EEEEEEEvNS4_8identityENS4_13SM90_TMA_LOADES1D_vS1E_EENS_8epilogue10collective6detail29Sm90TmaWarpSpecializedAdapterINS1I_15DefaultEpilogueISJ_SK_SK_NS1H_6thread17LinearCombinationISJ_Li1EffLNS1M_9ScaleType4KindE0ELNS_15FloatRoundStyleE2ESJ_EENS1_15EpilogueDefaultEEEEEvvEEEEvNT_6ParamsE --------------------------
	.section	.nv.shared._ZN7cutlass13device_kernelINS_4gemm6kernel13GemmUniversalIN4cute5tupleIJiiiiEEENS1_10collective13CollectiveMmaINS1_34MainloopSm90TmaGmmaWarpSpecializedILi3ENS5_IJNS4_1CILi1EEENSA_ILi4EEESB_EEENS1_35KernelTmaWarpSpecializedCooperativeEEENS5_IJNSA_ILi256EEESG_NSA_ILi64EEEEEENS_10bfloat16_tENS5_IJlSB_lEEESJ_SK_NS4_8TiledMMAINS4_8MMA_AtomIJNS4_4SM904GMMA28MMA_64x256x16_F32BF16BF16_SSILNSO_5MajorE0ELSQ_0ELNSO_7ScaleInE1ELSR_1EEEEEENS4_6LayoutINS5_IJNSA_ILi2EEESB_SB_EEENS5_IJSB_NSA_ILi0EEESX_EEEEENS5_IJNS4_10UnderscoreES10_S10_EEEEENS4_23SM90_TMA_LOAD_MULTICASTENS4_14ComposedLayoutINS4_7SwizzleILi3ELi4ELi3EEENS4_18smem_ptr_flag_bitsILi16EEENSU_INS5_IJNSA_ILi8EEESH_EEENS5_IJSH_SB_EEEEEEEvNS4_8identityENS4_13SM90_TMA_LOADES1D_vS1E_EENS_8epilogue10collective6detail29Sm90TmaWarpSpecializedAdapterINS1I_15DefaultEpilogueISJ_SK_SK_NS1H_6thread17LinearCombinationISJ_Li1EffLNS1M_9ScaleType4KindE0ELNS_15FloatRoundStyleE2ESJ_EENS1_15EpilogueDefaultEEEEEvvEEEEvNT_6ParamsE,"aw",@nobits
	.sectionflags	@""
	.align	16
	.zero		1024


//--------------------- .nv.shared.reserved.0     --------------------------
	.section	.nv.shared.reserved.0,"aw",@nobits
	.weak		__nv_reservedSMEM_offset_0_alias
	.size		__nv_reservedSMEM_offset_0_alias, 0, 0
	.other		__nv_reservedSMEM_offset_0_alias,@"STO_CUDA_RESERVED_SHARED STV_DEFAULT"
__nv_reservedSMEM_offset_0_alias:
	.zero		0


//--------------------- .nv.global                --------------------------
	.section	.nv.global,"aw",@nobits
.nv.global:
	.type		_ZN40_INTERNAL_091a3938_4_k_cu_eedced86_159714cute1_E,@object
	.size		_ZN40_INTERNAL_091a3938_4_k_cu_eedced86_159714cute1_E,(_ZN40_INTERNAL_091a3938_4_k_cu_eedced86_159714cuda3std3__45__cpo6cbeginE - _ZN40_INTERNAL_091a3938_4_k_cu_eedced86_159714cute1_E)
_ZN40_INTERNAL_091a3938_4_k_cu_eedced86_159714cute1_E:
	.zero		1
	.type		_ZN40_INTERNAL_091a3938_4_k_cu_eedced86_159714cuda3std3__45__cpo6cbeginE,@object
	.size		_ZN40_INTERNAL_091a3938_4_k_cu_eedced86_159714cuda3std3__45__cpo6cbeginE,(_ZN40_INTERNAL_091a3938_4_k_cu_eedced86_159714cuda3std3__48in_placeE - _ZN40_INTERNAL_091a3938_4_k_cu_eedced86_159714cuda3std3__45__cpo6cbeginE)
_ZN40_INTERNAL_091a3938_4_k_cu_eedced86_159714cuda3std3__45__cpo6cbeginE:
	.zero		1
	.type		_ZN40_INTERNAL_091a3938_4_k_cu_eedced86_159714cuda3std3__48in_placeE,@object
	.size		_ZN40_INTERNAL_091a3938_4_k_cu_eedced86_159714cuda3std3__48in_placeE,(_ZN40_INTERNAL_091a3938_4_k_cu_eedced86_159714cuda3std6ranges3__45__cpo9iter_moveE - _ZN40_INTERNAL_091a3938_4_k_cu_eedced86_159714cuda3std3__48in_placeE)
_ZN40_INTERNAL_091a3938_4_k_cu_eedced86_159714cuda3std3__48in_placeE:
	.zero		1
	.type		_ZN40_INTERNAL_091a3938_4_k_cu_eedced86_159714cuda3std6ranges3__45__cpo9iter_moveE,@object
	.size		_ZN40_INTERNAL_091a3938_4_k_cu_eedced86_159714cuda3std6ranges3__45__cpo9iter_moveE,(_ZN40_INTERNAL_091a3938_4_k_cu_eedced86_159714cuda3std3__45__cpo5beginE - _ZN40_INTERNAL_091a3938_4_k_cu_eedced86_159714cuda3std6ranges3__45__cpo9iter_moveE)
_ZN40_INTERNAL_091a3938_4_k_cu_eedced86_159714cuda3std6ranges3__45__cpo9iter_moveE:
	.zero		1
	.type		_ZN40_INTERNAL_091a3938_4_k_cu_eedced86_159714cuda3std3__45__cpo5beginE,@object
	.size		_ZN40_INTERNAL_091a3938_4_k_cu_eedced86_159714cuda3std3__45__cpo5beginE,(_ZN40_INTERNAL_091a3938_4_k_cu_eedced86_159714cuda3std3__442_GLOBAL__N__091a3938_4_k_cu_eedced86_159716ignoreE - _ZN40_INTERNAL_091a3938_4_k_cu_eedced86_159714cuda3std3__45__cpo5beginE)
_ZN40_INTERNAL_091a3938_4_k_cu_eedced86_159714cuda3std3__45__cpo5beginE:
	.zero		1
	.type		_ZN40_INTERNAL_091a3938_4_k_cu_eedced86_159714cuda3std3__442_GLOBAL__N__091a3938_4_k_cu_eedced86_159716ignoreE,@object
	.size		_ZN40_INTERNAL_091a3938_4_k_cu_eedced86_159714cuda3std3__442_GLOBAL__N__091a3938_4_k_cu_eedced86_159716ignoreE,(_ZN40_INTERNAL_091a3938_4_k_cu_eedced86_159714cute7productE - _ZN40_INTERNAL_091a3938_4_k_cu_eedced86_159714cuda3std3__442_GLOBAL__N__091a3938_4_k_cu_eedced86_159716ignoreE)
_ZN40_INTERNAL_091a3938_4_k_cu_eedced86_159714cuda3std3__442_GLOBAL__N__091a3938_4_k_cu_eedced86_159716ignoreE:
	.zero		1
	.type		_ZN40_INTERNAL_091a3938_4_k_cu_eedced86_159714cute7productE,@object
	.size		_ZN40_INTERNAL_091a3938_4_k_cu_eedced86_159714cute7productE,(_ZN40_INTERNAL_091a3938_4_k_cu_eedced86_159714cuda3std3__45__cpo3endE - _ZN40_INTERNAL_091a3938_4_k_cu_eedced86_159714cute7productE)
_ZN40_INTERNAL_091a3938_4_k_cu_eedced86_159714cute7productE:
	.zero		1
	.type		_ZN40_INTERNAL_091a3938_4_k_cu_eedced86_159714cuda3std3__45__cpo3endE,@object
	.size		_ZN40_INTERNAL_091a3938_4_k_cu_eedced86_159714cuda3std3__45__cpo3endE,(_ZN40_INTERNAL_091a3938_4_k_cu_eedced86_159714cuda3std3__419piecewise_constructE - _ZN40_INTERNAL_091a3938_4_k_cu_eedced86_159714cuda3std3__45__cpo3endE)
_ZN40_INTERNAL_091a3938_4_k_cu_eedced86_159714cuda3std3__45__cpo3endE:
	.zero		1
	.type		_ZN40_INTERNAL_091a3938_4_k_cu_eedced86_159714cuda3std3__419piecewise_constructE,@object
	.size		_ZN40_INTERNAL_091a3938_4_k_cu_eedced86_159714cuda3std3__419piecewise_constructE,(_ZN40_INTERNAL_091a3938_4_k_cu_eedced86_159714cuda3std3__45__cpo4cendE - _ZN40_INTERNAL_091a3938_4_k_cu_eedced86_159714cuda3std3__419piecewise_constructE)
_ZN40_INTERNAL_091a3938_4_k_cu_eedced86_159714cuda3std3__419piecewise_constructE:
	.zero		1
	.type		_ZN40_INTERNAL_091a3938_4_k_cu_eedced86_159714cuda3std3__45__cpo4cendE,@object
	.size		_ZN40_INTERNAL_091a3938_4_k_cu_eedced86_159714cuda3std3__45__cpo4cendE,(_ZN40_INTERNAL_091a3938_4_k_cu_eedced86_159714cuda3std6ranges3__45__cpo4swapE - _ZN40_INTERNAL_091a3938_4_k_cu_eedced86_159714cuda3std3__45__cpo4cendE)
_ZN40_INTERNAL_091a3938_4_k_cu_eedced86_159714cuda3std3__45__cpo4cendE:
	.zero		1
	.type		_ZN40_INTERNAL_091a3938_4_k_cu_eedced86_159714cuda3std6ranges3__45__cpo4swapE,@object
	.size		_ZN40_INTERNAL_091a3938_4_k_cu_eedced86_159714cuda3std6ranges3__45__cpo4swapE,(.L_8 - _ZN40_INTERNAL_091a3938_4_k_cu_eedced86_159714cuda3std6ranges3__45__cpo4swapE)
_ZN40_INTERNAL_091a3938_4_k_cu_eedced86_159714cuda3std6ranges3__45__cpo4swapE:
	.zero		1
.L_8:


//--------------------- .nv.constant0._ZN7cutlass13device_kernelINS_4gemm6kernel13GemmUniversalIN4cute5tupleIJiiiiEEENS1_10collective13CollectiveMmaINS1_34MainloopSm90TmaGmmaWarpSpecializedILi3ENS5_IJNS4_1CILi1EEENSA_ILi4EEESB_EEENS1_35KernelTmaWarpSpecializedCooperativeEEENS5_IJNSA_ILi256EEESG_NSA_ILi64EEEEEENS_10bfloat16_tENS5_IJlSB_lEEESJ_SK_NS4_8TiledMMAINS4_8MMA_AtomIJNS4_4SM904GMMA28MMA_64x256x16_F32BF16BF16_SSILNSO_5MajorE0ELSQ_0ELNSO_7ScaleInE1ELSR_1EEEEEENS4_6LayoutINS5_IJNSA_ILi2EEESB_SB_EEENS5_IJSB_NSA_ILi0EEESX_EEEEENS5_IJNS4_10UnderscoreES10_S10_EEEEENS4_23SM90_TMA_LOAD_MULTICASTENS4_14ComposedLayoutINS4_7SwizzleILi3ELi4ELi3EEENS4_18smem_ptr_flag_bitsILi16EEENSU_INS5_IJNSA_ILi8EEESH_EEENS5_IJSH_SB_EEEEEEEvNS4_8identityENS4_13SM90_TMA_LOADES1D_vS1E_EENS_8epilogue10collective6detail29Sm90TmaWarpSpecializedAdapterINS1I_15DefaultEpilogueISJ_SK_SK_NS1H_6thread17LinearCombinationISJ_Li1EffLNS1M_9ScaleType4KindE0ELNS_15FloatRoundStyleE2ESJ_EENS1_15EpilogueDefaultEEEEEvvEEEEvNT_6ParamsE --------------------------
	.section	.nv.constant0._ZN7cutlass13device_kernelINS_4gemm6kernel13GemmUniversalIN4cute5tupleIJiiiiEEENS1_10collective13CollectiveMmaINS1_34MainloopSm90TmaGmmaWarpSpecializedILi3ENS5_IJNS4_1CILi1EEENSA_ILi4EEESB_EEENS1_35KernelTmaWarpSpecializedCooperativeEEENS5_IJNSA_ILi256EEESG_NSA_ILi64EEEEEENS_10bfloat16_tENS5_IJlSB_lEEESJ_SK_NS4_8TiledMMAINS4_8MMA_AtomIJNS4_4SM904GMMA28MMA_64x256x16_F32BF16BF16_SSILNSO_5MajorE0ELSQ_0ELNSO_7ScaleInE1ELSR_1EEEEEENS4_6LayoutINS5_IJNSA_ILi2EEESB_SB_EEENS5_IJSB_NSA_ILi0EEESX_EEEEENS5_IJNS4_10UnderscoreES10_S10_EEEEENS4_23SM90_TMA_LOAD_MULTICASTENS4_14ComposedLayoutINS4_7SwizzleILi3ELi4ELi3EEENS4_18smem_ptr_flag_bitsILi16EEENSU_INS5_IJNSA_ILi8EEESH_EEENS5_IJSH_SB_EEEEEEEvNS4_8identityENS4_13SM90_TMA_LOADES1D_vS1E_EENS_8epilogue10collective6detail29Sm90TmaWarpSpecializedAdapterINS1I_15DefaultEpilogueISJ_SK_SK_NS1H_6thread17LinearCombinationISJ_Li1EffLNS1M_9ScaleType4KindE0ELNS_15FloatRoundStyleE2ESJ_EENS1_15EpilogueDefaultEEEEEvvEEEEvNT_6ParamsE,"a",@progbits
	.sectionflags	@""
	.align	4
.nv.constant0._ZN7cutlass13device_kernelINS_4gemm6kernel13GemmUniversalIN4cute5tupleIJiiiiEEENS1_10collective13CollectiveMmaINS1_34MainloopSm90TmaGmmaWarpSpecializedILi3ENS5_IJNS4_1CILi1EEENSA_ILi4EEESB_EEENS1_35KernelTmaWarpSpecializedCooperativeEEENS5_IJNSA_ILi256EEESG_NSA_ILi64EEEEEENS_10bfloat16_tENS5_IJlSB_lEEESJ_SK_NS4_8TiledMMAINS4_8MMA_AtomIJNS4_4SM904GMMA28MMA_64x256x16_F32BF16BF16_SSILNSO_5MajorE0ELSQ_0ELNSO_7ScaleInE1ELSR_1EEEEEENS4_6LayoutINS5_IJNSA_ILi2EEESB_SB_EEENS5_IJSB_NSA_ILi0EEESX_EEEEENS5_IJNS4_10UnderscoreES10_S10_EEEEENS4_23SM90_TMA_LOAD_MULTICASTENS4_14ComposedLayoutINS4_7SwizzleILi3ELi4ELi3EEENS4_18smem_ptr_flag_bitsILi16EEENSU_INS5_IJNSA_ILi8EEESH_EEENS5_IJSH_SB_EEEEEEEvNS4_8identityENS4_13SM90_TMA_LOADES1D_vS1E_EENS_8epilogue10collective6detail29Sm90TmaWarpSpecializedAdapterINS1I_15DefaultEpilogueISJ_SK_SK_NS1H_6thread17LinearCombinationISJ_Li1EffLNS1M_9ScaleType4KindE0ELNS_15FloatRoundStyleE2ESJ_EENS1_15EpilogueDefaultEEEEEvvEEEEvNT_6ParamsE:
	.zero		1664


//--------------------- SYMBOLS --------------------------

	.type		.nv.reservedSmem.offset0,@object
	.size		.nv.reservedSmem.offset0,0x4
	.type		__assertfail,@function
